//
// Generated by NVIDIA NVVM Compiler
//
// Compiler Build ID: CL-36424714
// Cuda compilation tools, release 13.0, V13.0.88
// Based on NVVM 20.0.0
//

.version 9.0
.target sm_100
.address_size 64

	// .globl	_Z14assignClustersPhS_S_PiS_S_S_
.const .align 4 .u32 d_k;
.const .align 4 .u32 d_pixelCount;

.visible .entry _Z14assignClustersPhS_S_PiS_S_S_(
	.param .u64 .ptr .align 1 _Z14assignClustersPhS_S_PiS_S_S__param_0,
	.param .u64 .ptr .align 1 _Z14assignClustersPhS_S_PiS_S_S__param_1,
	.param .u64 .ptr .align 1 _Z14assignClustersPhS_S_PiS_S_S__param_2,
	.param .u64 .ptr .align 1 _Z14assignClustersPhS_S_PiS_S_S__param_3,
	.param .u64 .ptr .align 1 _Z14assignClustersPhS_S_PiS_S_S__param_4,
	.param .u64 .ptr .align 1 _Z14assignClustersPhS_S_PiS_S_S__param_5,
	.param .u64 .ptr .align 1 _Z14assignClustersPhS_S_PiS_S_S__param_6
)
{
	.reg .pred 	%p<34>;
	.reg .b32 	%r<73>;
	.reg .b32 	%f<196>;
	.reg .b64 	%rd<30>;
	.reg .b64 	%fd<6>;

	ld.param.u64 	%rd10, [_Z14assignClustersPhS_S_PiS_S_S__param_0];
	ld.param.u64 	%rd11, [_Z14assignClustersPhS_S_PiS_S_S__param_1];
	ld.param.u64 	%rd12, [_Z14assignClustersPhS_S_PiS_S_S__param_2];
	ld.param.u64 	%rd13, [_Z14assignClustersPhS_S_PiS_S_S__param_3];
	ld.param.u64 	%rd14, [_Z14assignClustersPhS_S_PiS_S_S__param_4];
	ld.param.u64 	%rd15, [_Z14assignClustersPhS_S_PiS_S_S__param_5];
	ld.param.u64 	%rd16, [_Z14assignClustersPhS_S_PiS_S_S__param_6];
	mov.u32 	%r17, %tid.x;
	mov.u32 	%r18, %ctaid.x;
	mov.u32 	%r19, %ntid.x;
	mov.u32 	%r20, %tid.y;
	mov.u32 	%r21, %ctaid.y;
	mov.u32 	%r22, %ntid.y;
	mad.lo.s32 	%r23, %r21, %r22, %r20;
	mov.u32 	%r24, %nctaid.x;
	mad.lo.s32 	%r25, %r23, %r24, %r18;
	mad.lo.s32 	%r1, %r25, %r19, %r17;
	ld.const.u32 	%r26, [d_pixelCount];
	setp.ge.s32 	%p1, %r1, %r26;
	@%p1 bra 	$L__BB0_20;
	ld.const.u32 	%r2, [d_k];
	setp.lt.s32 	%p2, %r2, 1;
	@%p2 bra 	$L__BB0_19;
	cvt.s64.s32 	%rd17, %r1;
	cvta.to.global.u64 	%rd18, %rd10;
	add.s64 	%rd19, %rd18, %rd17;
	ld.global.u8 	%r3, [%rd19];
	cvta.to.global.u64 	%rd20, %rd11;
	add.s64 	%rd21, %rd20, %rd17;
	ld.global.u8 	%r4, [%rd21];
	cvta.to.global.u64 	%rd22, %rd12;
	add.s64 	%rd23, %rd22, %rd17;
	ld.global.u8 	%r5, [%rd23];
	neg.s32 	%r69, %r2;
	cvta.to.global.u64 	%rd27, %rd14;
	cvta.to.global.u64 	%rd28, %rd15;
	cvta.to.global.u64 	%rd29, %rd16;
	mov.f64 	%fd5, 0d0000000000000000;
	mov.b32 	%r70, 0;
$L__BB0_3:
	ld.global.u8 	%r30, [%rd27];
	sub.s32 	%r10, %r3, %r30;
	cvt.rn.f32.s32 	%f1, %r10;
	abs.f32 	%f2, %f1;
	setp.eq.s32 	%p3, %r10, 1;
	mov.f32 	%f193, 0f3F800000;
	@%p3 bra 	$L__BB0_8;
	setp.num.f32 	%p4, %f2, %f2;
	@%p4 bra 	$L__BB0_6;
	mov.f32 	%f76, 0f40000000;
	add.rn.f32 	%f193, %f1, %f76;
	bra.uni 	$L__BB0_8;
$L__BB0_6:
	setp.lt.f32 	%p5, %f2, 0f00800000;
	mul.f32 	%f21, %f2, 0f4B800000;
	selp.f32 	%f22, %f21, %f2, %p5;
	mov.b32 	%r31, %f22;
	add.s32 	%r32, %r31, -1060439283;
	and.b32  	%r33, %r32, -8388608;
	sub.s32 	%r34, %r31, %r33;
	mov.b32 	%f23, %r34;
	cvt.rn.f32.s32 	%f24, %r33;
	selp.f32 	%f25, 0fC1C00000, 0f00000000, %p5;
	fma.rn.f32 	%f26, %f24, 0f34000000, %f25;
	add.f32 	%f27, %f23, 0fBF800000;
	add.f32 	%f28, %f23, 0f3F800000;
	rcp.approx.ftz.f32 	%f29, %f28;
	add.f32 	%f30, %f27, %f27;
	mul.f32 	%f31, %f30, %f29;
	mul.f32 	%f32, %f31, %f31;
	neg.f32 	%f33, %f31;
	sub.f32 	%f34, %f27, %f31;
	add.f32 	%f35, %f34, %f34;
	fma.rn.f32 	%f36, %f33, %f27, %f35;
	mul.rn.f32 	%f37, %f29, %f36;
	fma.rn.f32 	%f38, %f32, 0f3A2C32E4, 0f3B52E7DB;
	fma.rn.f32 	%f39, %f38, %f32, 0f3C93BB73;
	fma.rn.f32 	%f40, %f39, %f32, 0f3DF6384F;
	mul.rn.f32 	%f41, %f40, %f32;
	fma.rn.f32 	%f42, %f31, 0f3FB8AA3B, %f26;
	mul.f32 	%f43, %f41, 0f40400000;
	sub.f32 	%f44, %f26, %f42;
	fma.rn.f32 	%f45, %f31, 0f3FB8AA3B, %f44;
	fma.rn.f32 	%f46, %f37, 0f3FB8AA3B, %f45;
	fma.rn.f32 	%f47, %f31, 0f32A55E34, %f46;
	fma.rn.f32 	%f48, %f43, %f37, %f47;
	fma.rn.f32 	%f49, %f41, %f31, %f48;
	add.rn.f32 	%f50, %f42, %f49;
	mov.f32 	%f51, 0f40000000;
	mul.rn.f32 	%f52, %f50, %f51;
	cvt.rni.f32.f32 	%f53, %f52;
	sub.f32 	%f54, %f52, %f53;
	neg.f32 	%f55, %f52;
	fma.rn.f32 	%f56, %f50, 0f40000000, %f55;
	neg.f32 	%f57, %f42;
	add.rn.f32 	%f58, %f50, %f57;
	neg.f32 	%f59, %f58;
	add.rn.f32 	%f60, %f49, %f59;
	fma.rn.f32 	%f61, %f60, 0f40000000, %f56;
	add.f32 	%f62, %f54, %f61;
	setp.gt.f32 	%p6, %f53, 0f00000000;
	selp.b32 	%r35, 0, -2097152000, %p6;
	setp.ne.s32 	%p7, %r10, 0;
	setp.neu.f32 	%p8, %f2, 0f7F800000;
	setp.lt.f32 	%p9, %f52, 0f00000000;
	selp.f32 	%f63, 0f00000000, 0f7F800000, %p9;
	abs.f32 	%f64, %f52;
	setp.gt.f32 	%p10, %f64, 0f43180000;
	cvt.rzi.s32.f32 	%r36, %f53;
	shl.b32 	%r37, %r36, 23;
	sub.s32 	%r38, %r37, %r35;
	mov.b32 	%f65, %r38;
	add.s32 	%r39, %r35, 2130706432;
	mov.b32 	%f66, %r39;
	fma.rn.f32 	%f67, %f62, 0f391FCB8E, 0f3AAF85ED;
	fma.rn.f32 	%f68, %f67, %f62, 0f3C1D9856;
	fma.rn.f32 	%f69, %f68, %f62, 0f3D6357BB;
	fma.rn.f32 	%f70, %f69, %f62, 0f3E75FDEC;
	fma.rn.f32 	%f71, %f70, %f62, 0f3F317218;
	fma.rn.f32 	%f72, %f71, %f62, 0f3F800000;
	mul.f32 	%f73, %f72, %f66;
	mul.f32 	%f74, %f73, %f65;
	selp.f32 	%f193, %f63, %f74, %p10;
	and.pred  	%p11, %p7, %p8;
	@%p11 bra 	$L__BB0_8;
	shl.b32 	%r40, %r10, 1;
	cvt.rn.f32.s32 	%f75, %r40;
	mov.b32 	%r41, %f75;
	and.b32  	%r42, %r41, 2147483647;
	mov.b32 	%f193, %r42;
$L__BB0_8:
	ld.global.u8 	%r43, [%rd28];
	sub.s32 	%r11, %r4, %r43;
	cvt.rn.f32.s32 	%f7, %r11;
	abs.f32 	%f8, %f7;
	setp.eq.s32 	%p12, %r11, 1;
	mov.f32 	%f194, 0f3F800000;
	@%p12 bra 	$L__BB0_13;
	setp.num.f32 	%p13, %f8, %f8;
	@%p13 bra 	$L__BB0_11;
	mov.f32 	%f133, 0f40000000;
	add.rn.f32 	%f194, %f7, %f133;
	bra.uni 	$L__BB0_13;
$L__BB0_11:
	setp.lt.f32 	%p14, %f8, 0f00800000;
	mul.f32 	%f78, %f8, 0f4B800000;
	selp.f32 	%f79, %f78, %f8, %p14;
	mov.b32 	%r44, %f79;
	add.s32 	%r45, %r44, -1060439283;
	and.b32  	%r46, %r45, -8388608;
	sub.s32 	%r47, %r44, %r46;
	mov.b32 	%f80, %r47;
	cvt.rn.f32.s32 	%f81, %r46;
	selp.f32 	%f82, 0fC1C00000, 0f00000000, %p14;
	fma.rn.f32 	%f83, %f81, 0f34000000, %f82;
	add.f32 	%f84, %f80, 0fBF800000;
	add.f32 	%f85, %f80, 0f3F800000;
	rcp.approx.ftz.f32 	%f86, %f85;
	add.f32 	%f87, %f84, %f84;
	mul.f32 	%f88, %f87, %f86;
	mul.f32 	%f89, %f88, %f88;
	neg.f32 	%f90, %f88;
	sub.f32 	%f91, %f84, %f88;
	add.f32 	%f92, %f91, %f91;
	fma.rn.f32 	%f93, %f90, %f84, %f92;
	mul.rn.f32 	%f94, %f86, %f93;
	fma.rn.f32 	%f95, %f89, 0f3A2C32E4, 0f3B52E7DB;
	fma.rn.f32 	%f96, %f95, %f89, 0f3C93BB73;
	fma.rn.f32 	%f97, %f96, %f89, 0f3DF6384F;
	mul.rn.f32 	%f98, %f97, %f89;
	fma.rn.f32 	%f99, %f88, 0f3FB8AA3B, %f83;
	mul.f32 	%f100, %f98, 0f40400000;
	sub.f32 	%f101, %f83, %f99;
	fma.rn.f32 	%f102, %f88, 0f3FB8AA3B, %f101;
	fma.rn.f32 	%f103, %f94, 0f3FB8AA3B, %f102;
	fma.rn.f32 	%f104, %f88, 0f32A55E34, %f103;
	fma.rn.f32 	%f105, %f100, %f94, %f104;
	fma.rn.f32 	%f106, %f98, %f88, %f105;
	add.rn.f32 	%f107, %f99, %f106;
	mov.f32 	%f108, 0f40000000;
	mul.rn.f32 	%f109, %f107, %f108;
	cvt.rni.f32.f32 	%f110, %f109;
	sub.f32 	%f111, %f109, %f110;
	neg.f32 	%f112, %f109;
	fma.rn.f32 	%f113, %f107, 0f40000000, %f112;
	neg.f32 	%f114, %f99;
	add.rn.f32 	%f115, %f107, %f114;
	neg.f32 	%f116, %f115;
	add.rn.f32 	%f117, %f106, %f116;
	fma.rn.f32 	%f118, %f117, 0f40000000, %f113;
	add.f32 	%f119, %f111, %f118;
	setp.gt.f32 	%p15, %f110, 0f00000000;
	selp.b32 	%r48, 0, -2097152000, %p15;
	setp.ne.s32 	%p16, %r11, 0;
	setp.neu.f32 	%p17, %f8, 0f7F800000;
	setp.lt.f32 	%p18, %f109, 0f00000000;
	selp.f32 	%f120, 0f00000000, 0f7F800000, %p18;
	abs.f32 	%f121, %f109;
	setp.gt.f32 	%p19, %f121, 0f43180000;
	cvt.rzi.s32.f32 	%r49, %f110;
	shl.b32 	%r50, %r49, 23;
	sub.s32 	%r51, %r50, %r48;
	mov.b32 	%f122, %r51;
	add.s32 	%r52, %r48, 2130706432;
	mov.b32 	%f123, %r52;
	fma.rn.f32 	%f124, %f119, 0f391FCB8E, 0f3AAF85ED;
	fma.rn.f32 	%f125, %f124, %f119, 0f3C1D9856;
	fma.rn.f32 	%f126, %f125, %f119, 0f3D6357BB;
	fma.rn.f32 	%f127, %f126, %f119, 0f3E75FDEC;
	fma.rn.f32 	%f128, %f127, %f119, 0f3F317218;
	fma.rn.f32 	%f129, %f128, %f119, 0f3F800000;
	mul.f32 	%f130, %f129, %f123;
	mul.f32 	%f131, %f130, %f122;
	selp.f32 	%f194, %f120, %f131, %p19;
	and.pred  	%p20, %p16, %p17;
	@%p20 bra 	$L__BB0_13;
	shl.b32 	%r53, %r11, 1;
	cvt.rn.f32.s32 	%f132, %r53;
	mov.b32 	%r54, %f132;
	and.b32  	%r55, %r54, 2147483647;
	mov.b32 	%f194, %r55;
$L__BB0_13:
	add.f32 	%f13, %f193, %f194;
	ld.global.u8 	%r56, [%rd29];
	sub.s32 	%r12, %r5, %r56;
	cvt.rn.f32.s32 	%f14, %r12;
	abs.f32 	%f15, %f14;
	setp.eq.s32 	%p21, %r12, 1;
	mov.f32 	%f195, 0f3F800000;
	@%p21 bra 	$L__BB0_18;
	setp.num.f32 	%p22, %f15, %f15;
	@%p22 bra 	$L__BB0_16;
	mov.f32 	%f190, 0f40000000;
	add.rn.f32 	%f195, %f14, %f190;
	bra.uni 	$L__BB0_18;
$L__BB0_16:
	setp.lt.f32 	%p23, %f15, 0f00800000;
	mul.f32 	%f135, %f15, 0f4B800000;
	selp.f32 	%f136, %f135, %f15, %p23;
	mov.b32 	%r57, %f136;
	add.s32 	%r58, %r57, -1060439283;
	and.b32  	%r59, %r58, -8388608;
	sub.s32 	%r60, %r57, %r59;
	mov.b32 	%f137, %r60;
	cvt.rn.f32.s32 	%f138, %r59;
	selp.f32 	%f139, 0fC1C00000, 0f00000000, %p23;
	fma.rn.f32 	%f140, %f138, 0f34000000, %f139;
	add.f32 	%f141, %f137, 0fBF800000;
	add.f32 	%f142, %f137, 0f3F800000;
	rcp.approx.ftz.f32 	%f143, %f142;
	add.f32 	%f144, %f141, %f141;
	mul.f32 	%f145, %f144, %f143;
	mul.f32 	%f146, %f145, %f145;
	neg.f32 	%f147, %f145;
	sub.f32 	%f148, %f141, %f145;
	add.f32 	%f149, %f148, %f148;
	fma.rn.f32 	%f150, %f147, %f141, %f149;
	mul.rn.f32 	%f151, %f143, %f150;
	fma.rn.f32 	%f152, %f146, 0f3A2C32E4, 0f3B52E7DB;
	fma.rn.f32 	%f153, %f152, %f146, 0f3C93BB73;
	fma.rn.f32 	%f154, %f153, %f146, 0f3DF6384F;
	mul.rn.f32 	%f155, %f154, %f146;
	fma.rn.f32 	%f156, %f145, 0f3FB8AA3B, %f140;
	mul.f32 	%f157, %f155, 0f40400000;
	sub.f32 	%f158, %f140, %f156;
	fma.rn.f32 	%f159, %f145, 0f3FB8AA3B, %f158;
	fma.rn.f32 	%f160, %f151, 0f3FB8AA3B, %f159;
	fma.rn.f32 	%f161, %f145, 0f32A55E34, %f160;
	fma.rn.f32 	%f162, %f157, %f151, %f161;
	fma.rn.f32 	%f163, %f155, %f145, %f162;
	add.rn.f32 	%f164, %f156, %f163;
	mov.f32 	%f165, 0f40000000;
	mul.rn.f32 	%f166, %f164, %f165;
	cvt.rni.f32.f32 	%f167, %f166;
	sub.f32 	%f168, %f166, %f167;
	neg.f32 	%f169, %f166;
	fma.rn.f32 	%f170, %f164, 0f40000000, %f169;
	neg.f32 	%f171, %f156;
	add.rn.f32 	%f172, %f164, %f171;
	neg.f32 	%f173, %f172;
	add.rn.f32 	%f174, %f163, %f173;
	fma.rn.f32 	%f175, %f174, 0f40000000, %f170;
	add.f32 	%f176, %f168, %f175;
	setp.gt.f32 	%p24, %f167, 0f00000000;
	selp.b32 	%r61, 0, -2097152000, %p24;
	setp.ne.s32 	%p25, %r12, 0;
	setp.neu.f32 	%p26, %f15, 0f7F800000;
	setp.lt.f32 	%p27, %f166, 0f00000000;
	selp.f32 	%f177, 0f00000000, 0f7F800000, %p27;
	abs.f32 	%f178, %f166;
	setp.gt.f32 	%p28, %f178, 0f43180000;
	cvt.rzi.s32.f32 	%r62, %f167;
	shl.b32 	%r63, %r62, 23;
	sub.s32 	%r64, %r63, %r61;
	mov.b32 	%f179, %r64;
	add.s32 	%r65, %r61, 2130706432;
	mov.b32 	%f180, %r65;
	fma.rn.f32 	%f181, %f176, 0f391FCB8E, 0f3AAF85ED;
	fma.rn.f32 	%f182, %f181, %f176, 0f3C1D9856;
	fma.rn.f32 	%f183, %f182, %f176, 0f3D6357BB;
	fma.rn.f32 	%f184, %f183, %f176, 0f3E75FDEC;
	fma.rn.f32 	%f185, %f184, %f176, 0f3F317218;
	fma.rn.f32 	%f186, %f185, %f176, 0f3F800000;
	mul.f32 	%f187, %f186, %f180;
	mul.f32 	%f188, %f187, %f179;
	selp.f32 	%f195, %f177, %f188, %p28;
	and.pred  	%p29, %p25, %p26;
	@%p29 bra 	$L__BB0_18;
	shl.b32 	%r66, %r12, 1;
	cvt.rn.f32.s32 	%f189, %r66;
	mov.b32 	%r67, %f189;
	and.b32  	%r68, %r67, 2147483647;
	mov.b32 	%f195, %r68;
$L__BB0_18:
	add.f32 	%f191, %f13, %f195;
	sqrt.rn.f32 	%f192, %f191;
	cvt.f64.f32 	%fd4, %f192;
	setp.gt.f64 	%p30, %fd5, %fd4;
	setp.eq.s32 	%p31, %r70, 0;
	or.pred  	%p32, %p31, %p30;
	selp.f64 	%fd5, %fd4, %fd5, %p32;
	selp.b32 	%r72, %r70, %r72, %p32;
	add.s32 	%r70, %r70, 1;
	add.s32 	%r69, %r69, 1;
	setp.ne.s32 	%p33, %r69, 0;
	add.s64 	%rd29, %rd29, 1;
	add.s64 	%rd28, %rd28, 1;
	add.s64 	%rd27, %rd27, 1;
	@%p33 bra 	$L__BB0_3;
$L__BB0_19:
	cvta.to.global.u64 	%rd24, %rd13;
	mul.wide.s32 	%rd25, %r1, 4;
	add.s64 	%rd26, %rd24, %rd25;
	st.global.u32 	[%rd26], %r72;
$L__BB0_20:
	ret;

}
	// .globl	_Z11sumClustersPhS_S_PiS0_S0_S0_S0_
.visible .entry _Z11sumClustersPhS_S_PiS0_S0_S0_S0_(
	.param .u64 .ptr .align 1 _Z11sumClustersPhS_S_PiS0_S0_S0_S0__param_0,
	.param .u64 .ptr .align 1 _Z11sumClustersPhS_S_PiS0_S0_S0_S0__param_1,
	.param .u64 .ptr .align 1 _Z11sumClustersPhS_S_PiS0_S0_S0_S0__param_2,
	.param .u64 .ptr .align 1 _Z11sumClustersPhS_S_PiS0_S0_S0_S0__param_3,
	.param .u64 .ptr .align 1 _Z11sumClustersPhS_S_PiS0_S0_S0_S0__param_4,
	.param .u64 .ptr .align 1 _Z11sumClustersPhS_S_PiS0_S0_S0_S0__param_5,
	.param .u64 .ptr .align 1 _Z11sumClustersPhS_S_PiS0_S0_S0_S0__param_6,
	.param .u64 .ptr .align 1 _Z11sumClustersPhS_S_PiS0_S0_S0_S0__param_7
)
{
	.reg .pred 	%p<2>;
	.reg .b32 	%r<20>;
	.reg .b64 	%rd<30>;

	ld.param.u64 	%rd2, [_Z11sumClustersPhS_S_PiS0_S0_S0_S0__param_1];
	ld.param.u64 	%rd4, [_Z11sumClustersPhS_S_PiS0_S0_S0_S0__param_3];
	ld.param.u64 	%rd5, [_Z11sumClustersPhS_S_PiS0_S0_S0_S0__param_4];
	ld.param.u64 	%rd6, [_Z11sumClustersPhS_S_PiS0_S0_S0_S0__param_5];
	ld.param.u64 	%rd7, [_Z11sumClustersPhS_S_PiS0_S0_S0_S0__param_6];
	ld.param.u64 	%rd8, [_Z11sumClustersPhS_S_PiS0_S0_S0_S0__param_7];
	mov.u32 	%r2, %tid.x;
	mov.u32 	%r3, %ctaid.x;
	mov.u32 	%r4, %ntid.x;
	mov.u32 	%r5, %tid.y;
	mov.u32 	%r6, %ctaid.y;
	mov.u32 	%r7, %ntid.y;
	mad.lo.s32 	%r8, %r6, %r7, %r5;
	mov.u32 	%r9, %nctaid.x;
	mad.lo.s32 	%r10, %r8, %r9, %r3;
	mad.lo.s32 	%r1, %r10, %r4, %r2;
	ld.const.u32 	%r11, [d_pixelCount];
	setp.ge.s32 	%p1, %r1, %r11;
	@%p1 bra 	$L__BB1_2;
	ld.param.u64 	%rd29, [_Z11sumClustersPhS_S_PiS0_S0_S0_S0__param_2];
	ld.param.u64 	%rd28, [_Z11sumClustersPhS_S_PiS0_S0_S0_S0__param_0];
	cvta.to.global.u64 	%rd9, %rd4;
	cvta.to.global.u64 	%rd10, %rd28;
	cvta.to.global.u64 	%rd11, %rd2;
	cvta.to.global.u64 	%rd12, %rd29;
	cvta.to.global.u64 	%rd13, %rd5;
	cvta.to.global.u64 	%rd14, %rd6;
	cvta.to.global.u64 	%rd15, %rd7;
	cvta.to.global.u64 	%rd16, %rd8;
	cvt.s64.s32 	%rd17, %r1;
	mul.wide.s32 	%rd18, %r1, 4;
	add.s64 	%rd19, %rd9, %rd18;
	ld.global.u32 	%r12, [%rd19];
	add.s64 	%rd20, %rd10, %rd17;
	ld.global.u8 	%r13, [%rd20];
	add.s64 	%rd21, %rd11, %rd17;
	ld.global.u8 	%r14, [%rd21];
	add.s64 	%rd22, %rd12, %rd17;
	ld.global.u8 	%r15, [%rd22];
	mul.wide.s32 	%rd23, %r12, 4;
	add.s64 	%rd24, %rd13, %rd23;
	atom.global.add.u32 	%r16, [%rd24], %r13;
	add.s64 	%rd25, %rd14, %rd23;
	atom.global.add.u32 	%r17, [%rd25], %r14;
	add.s64 	%rd26, %rd15, %rd23;
	atom.global.add.u32 	%r18, [%rd26], %r15;
	add.s64 	%rd27, %rd16, %rd23;
	atom.global.add.u32 	%r19, [%rd27], 1;
$L__BB1_2:
	ret;

}
	// .globl	_Z16clearClusterInfoPiS_S_S_
.visible .entry _Z16clearClusterInfoPiS_S_S_(
	.param .u64 .ptr .align 1 _Z16clearClusterInfoPiS_S_S__param_0,
	.param .u64 .ptr .align 1 _Z16clearClusterInfoPiS_S_S__param_1,
	.param .u64 .ptr .align 1 _Z16clearClusterInfoPiS_S_S__param_2,
	.param .u64 .ptr .align 1 _Z16clearClusterInfoPiS_S_S__param_3
)
{
	.reg .pred 	%p<2>;
	.reg .b32 	%r<7>;
	.reg .b64 	%rd<14>;

	ld.param.u64 	%rd1, [_Z16clearClusterInfoPiS_S_S__param_0];
	ld.param.u64 	%rd2, [_Z16clearClusterInfoPiS_S_S__param_1];
	ld.param.u64 	%rd3, [_Z16clearClusterInfoPiS_S_S__param_2];
	ld.param.u64 	%rd4, [_Z16clearClusterInfoPiS_S_S__param_3];
	mov.u32 	%r2, %tid.x;
	mov.u32 	%r3, %tid.y;
	mov.u32 	%r4, %ntid.x;
	mad.lo.s32 	%r1, %r3, %r4, %r2;
	ld.const.u32 	%r5, [d_k];
	setp.ge.s32 	%p1, %r1, %r5;
	@%p1 bra 	$L__BB2_2;
	cvta.to.global.u64 	%rd5, %rd1;
	cvta.to.global.u64 	%rd6, %rd2;
	cvta.to.global.u64 	%rd7, %rd3;
	cvta.to.global.u64 	%rd8, %rd4;
	mul.wide.u32 	%rd9, %r1, 4;
	add.s64 	%rd10, %rd5, %rd9;
	mov.b32 	%r6, 0;
	st.global.u32 	[%rd10], %r6;
	add.s64 	%rd11, %rd6, %rd9;
	st.global.u32 	[%rd11], %r6;
	add.s64 	%rd12, %rd7, %rd9;
	st.global.u32 	[%rd12], %r6;
	add.s64 	%rd13, %rd8, %rd9;
	st.global.u32 	[%rd13], %r6;
$L__BB2_2:
	ret;

}
	// .globl	_Z18calculateCentroidsPhS_S_PiS0_S0_S0_
.visible .entry _Z18calculateCentroidsPhS_S_PiS0_S0_S0_(
	.param .u64 .ptr .align 1 _Z18calculateCentroidsPhS_S_PiS0_S0_S0__param_0,
	.param .u64 .ptr .align 1 _Z18calculateCentroidsPhS_S_PiS0_S0_S0__param_1,
	.param .u64 .ptr .align 1 _Z18calculateCentroidsPhS_S_PiS0_S0_S0__param_2,
	.param .u64 .ptr .align 1 _Z18calculateCentroidsPhS_S_PiS0_S0_S0__param_3,
	.param .u64 .ptr .align 1 _Z18calculateCentroidsPhS_S_PiS0_S0_S0__param_4,
	.param .u64 .ptr .align 1 _Z18calculateCentroidsPhS_S_PiS0_S0_S0__param_5,
	.param .u64 .ptr .align 1 _Z18calculateCentroidsPhS_S_PiS0_S0_S0__param_6
)
{
	.reg .pred 	%p<2>;
	.reg .b32 	%r<13>;
	.reg .b64 	%rd<24>;

	ld.param.u64 	%rd1, [_Z18calculateCentroidsPhS_S_PiS0_S0_S0__param_0];
	ld.param.u64 	%rd2, [_Z18calculateCentroidsPhS_S_PiS0_S0_S0__param_1];
	ld.param.u64 	%rd3, [_Z18calculateCentroidsPhS_S_PiS0_S0_S0__param_2];
	ld.param.u64 	%rd4, [_Z18calculateCentroidsPhS_S_PiS0_S0_S0__param_3];
	ld.param.u64 	%rd5, [_Z18calculateCentroidsPhS_S_PiS0_S0_S0__param_4];
	ld.param.u64 	%rd6, [_Z18calculateCentroidsPhS_S_PiS0_S0_S0__param_5];
	ld.param.u64 	%rd7, [_Z18calculateCentroidsPhS_S_PiS0_S0_S0__param_6];
	mov.u32 	%r2, %tid.x;
	mov.u32 	%r3, %tid.y;
	mov.u32 	%r4, %ntid.x;
	mad.lo.s32 	%r1, %r3, %r4, %r2;
	ld.const.u32 	%r5, [d_k];
	setp.ge.s32 	%p1, %r1, %r5;
	@%p1 bra 	$L__BB3_2;
	cvta.to.global.u64 	%rd8, %rd7;
	cvta.to.global.u64 	%rd9, %rd4;
	cvta.to.global.u64 	%rd10, %rd1;
	cvta.to.global.u64 	%rd11, %rd5;
	cvta.to.global.u64 	%rd12, %rd2;
	cvta.to.global.u64 	%rd13, %rd6;
	cvta.to.global.u64 	%rd14, %rd3;
	cvt.u64.u32 	%rd15, %r1;
	mul.wide.u32 	%rd16, %r1, 4;
	add.s64 	%rd17, %rd8, %rd16;
	ld.global.u32 	%r6, [%rd17];
	add.s64 	%rd18, %rd9, %rd16;
	ld.global.u32 	%r7, [%rd18];
	div.s32 	%r8, %r7, %r6;
	add.s64 	%rd19, %rd10, %rd15;
	st.global.u8 	[%rd19], %r8;
	add.s64 	%rd20, %rd11, %rd16;
	ld.global.u32 	%r9, [%rd20];
	div.s32 	%r10, %r9, %r6;
	add.s64 	%rd21, %rd12, %rd15;
	st.global.u8 	[%rd21], %r10;
	add.s64 	%rd22, %rd13, %rd16;
	ld.global.u32 	%r11, [%rd22];
	div.s32 	%r12, %r11, %r6;
	add.s64 	%rd23, %rd14, %rd15;
	st.global.u8 	[%rd23], %r12;
$L__BB3_2:
	ret;

}


// ===== COMPILED SASS (sm_100) =====

	.target	sm_100

	.elftype	@"ET_EXEC"


//--------------------- .note.nv.tkinfo           --------------------------
	.section	.note.nv.tkinfo,"",@"SHT_NOTE"
	.sectionflags	@"SHF_NOTE_NV_TKINFO"
	.tkinfo
        /*0018*/ 	.word	0x00000002
        /*0030*/ 	.string	""
        /*0030*/ 	.string	"ptxas"
        /*0030*/ 	.string	"Cuda compilation tools, release 13.0, V13.0.88"
        /*0030*/ 	.string	"Build cuda_13.0.r13.0/compiler.36424714_0"
        /*0030*/ 	.string	"-arch sm_100 -m 64 "



//--------------------- .note.nv.cuinfo           --------------------------
	.section	.note.nv.cuinfo,"",@"SHT_NOTE"
	.sectionflags	@"SHF_NOTE_NV_CUINFO"
        /*0018*/ 	.short	0x0002
        /*001a*/ 	.short	0x0064
        /*001c*/ 	.short	0x0082
	.zero		2


//--------------------- .nv.info                  --------------------------
	.section	.nv.info,"",@"SHT_CUDA_INFO"
	.align	4


	//----- nvinfo : EIATTR_REGCOUNT
	.align		4
        /*0000*/ 	.byte	0x04, 0x2f
        /*0002*/ 	.short	(.L_3 - .L_2)
	.align		4
.L_2:
        /*0004*/ 	.word	index@(_Z14assignClustersPhS_S_PiS_S_S_)
        /*0008*/ 	.word	0x00000018


	//----- nvinfo : EIATTR_FRAME_SIZE
	.align		4
.L_3:
        /*000c*/ 	.byte	0x04, 0x11
        /*000e*/ 	.short	(.L_5 - .L_4)
	.align		4
.L_4:
        /*0010*/ 	.word	index@($__internal_0_$__cuda_sm20_sqrt_rn_f32_slowpath)
        /*0014*/ 	.word	0x00000000


	//----- nvinfo : EIATTR_FRAME_SIZE
	.align		4
.L_5:
        /*0018*/ 	.byte	0x04, 0x11
        /*001a*/ 	.short	(.L_7 - .L_6)
	.align		4
.L_6:
        /*001c*/ 	.word	index@(_Z14assignClustersPhS_S_PiS_S_S_)
        /*0020*/ 	.word	0x00000000


	//----- nvinfo : EIATTR_REGCOUNT
	.align		4
.L_7:
        /*0024*/ 	.byte	0x04, 0x2f
        /*0026*/ 	.short	(.L_9 - .L_8)
	.align		4
.L_8:
        /*0028*/ 	.word	index@(_Z11sumClustersPhS_S_PiS0_S0_S0_S0_)
        /*002c*/ 	.word	0x00000016


	//----- nvinfo : EIATTR_FRAME_SIZE
	.align		4
.L_9:
        /*0030*/ 	.byte	0x04, 0x11
        /*0032*/ 	.short	(.L_11 - .L_10)
	.align		4
.L_10:
        /*0034*/ 	.word	index@(_Z11sumClustersPhS_S_PiS0_S0_S0_S0_)
        /*0038*/ 	.word	0x00000000


	//----- nvinfo : EIATTR_REGCOUNT
	.align		4
.L_11:
        /*003c*/ 	.byte	0x04, 0x2f
        /*003e*/ 	.short	(.L_13 - .L_12)
	.align		4
.L_12:
        /*0040*/ 	.word	index@(_Z16clearClusterInfoPiS_S_S_)
        /*0044*/ 	.word	0x0000000e


	//----- nvinfo : EIATTR_FRAME_SIZE
	.align		4
.L_13:
        /*0048*/ 	.byte	0x04, 0x11
        /*004a*/ 	.short	(.L_15 - .L_14)
	.align		4
.L_14:
        /*004c*/ 	.word	index@(_Z16clearClusterInfoPiS_S_S_)
        /*0050*/ 	.word	0x00000000


	//----- nvinfo : EIATTR_REGCOUNT
	.align		4
.L_15:
        /*0054*/ 	.byte	0x04, 0x2f
        /*0056*/ 	.short	(.L_17 - .L_16)
	.align		4
.L_16:
        /*0058*/ 	.word	index@(_Z18calculateCentroidsPhS_S_PiS0_S0_S0_)
        /*005c*/ 	.word	0x00000011


	//----- nvinfo : EIATTR_FRAME_SIZE
	.align		4
.L_17:
        /*0060*/ 	.byte	0x04, 0x11
        /*0062*/ 	.short	(.L_19 - .L_18)
	.align		4
.L_18:
        /*0064*/ 	.word	index@(_Z18calculateCentroidsPhS_S_PiS0_S0_S0_)
        /*0068*/ 	.word	0x00000000


	//----- nvinfo : EIATTR_MIN_STACK_SIZE
	.align		4
.L_19:
        /*006c*/ 	.byte	0x04, 0x12
        /*006e*/ 	.short	(.L_21 - .L_20)
	.align		4
.L_20:
        /*0070*/ 	.word	index@(_Z18calculateCentroidsPhS_S_PiS0_S0_S0_)
        /*0074*/ 	.word	0x00000000


	//----- nvinfo : EIATTR_MIN_STACK_SIZE
	.align		4
.L_21:
        /*0078*/ 	.byte	0x04, 0x12
        /*007a*/ 	.short	(.L_23 - .L_22)
	.align		4
.L_22:
        /*007c*/ 	.word	index@(_Z16clearClusterInfoPiS_S_S_)
        /*0080*/ 	.word	0x00000000


	//----- nvinfo : EIATTR_MIN_STACK_SIZE
	.align		4
.L_23:
        /*0084*/ 	.byte	0x04, 0x12
        /*0086*/ 	.short	(.L_25 - .L_24)
	.align		4
.L_24:
        /*0088*/ 	.word	index@(_Z11sumClustersPhS_S_PiS0_S0_S0_S0_)
        /*008c*/ 	.word	0x00000000


	//----- nvinfo : EIATTR_MIN_STACK_SIZE
	.align		4
.L_25:
        /*0090*/ 	.byte	0x04, 0x12
        /*0092*/ 	.short	(.L_27 - .L_26)
	.align		4
.L_26:
        /*0094*/ 	.word	index@(_Z14assignClustersPhS_S_PiS_S_S_)
        /*0098*/ 	.word	0x00000000
.L_27:


//--------------------- .nv.compat                --------------------------
	.section	.nv.compat,"",@"SHT_CUDA_COMPAT_INFO"
	.align	4
        /*0000*/ 	.byte	0x02, 0x09, 0x00, 0x00, 0x02, 0x02, 0x01, 0x00, 0x02, 0x05, 0x05, 0x00, 0x03, 0x07, 0x01, 0x01
        /*0010*/ 	.byte	0x02, 0x03, 0x00, 0x00, 0x02, 0x06, 0x01, 0x00, 0x04, 0x0b, 0x08, 0x00, 0x01, 0x00, 0x00, 0x00
        /*0020*/ 	.byte	0x00, 0x00, 0x00, 0x00


//--------------------- .nv.info._Z18calculateCentroidsPhS_S_PiS0_S0_S0_ --------------------------
	.section	.nv.info._Z18calculateCentroidsPhS_S_PiS0_S0_S0_,"",@"SHT_CUDA_INFO"
	.sectionflags	@""
	.align	4


	//----- nvinfo : EIATTR_CUDA_API_VERSION
	.align		4
        /*0000*/ 	.byte	0x04, 0x37
        /*0002*/ 	.short	(.L_29 - .L_28)
.L_28:
        /*0004*/ 	.word	0x00000082


	//----- nvinfo : EIATTR_KPARAM_INFO
	.align		4
.L_29:
        /*0008*/ 	.byte	0x04, 0x17
        /*000a*/ 	.short	(.L_31 - .L_30)
.L_30:
        /*000c*/ 	.word	0x00000000
        /*0010*/ 	.short	0x0006
        /*0012*/ 	.short	0x0030
        /*0014*/ 	.byte	0x00, 0xf5, 0x21, 0x00


	//----- nvinfo : EIATTR_KPARAM_INFO
	.align		4
.L_31:
        /*0018*/ 	.byte	0x04, 0x17
        /*001a*/ 	.short	(.L_33 - .L_32)
.L_32:
        /*001c*/ 	.word	0x00000000
        /*0020*/ 	.short	0x0005
        /*0022*/ 	.short	0x0028
        /*0024*/ 	.byte	0x00, 0xf5, 0x21, 0x00


	//----- nvinfo : EIATTR_KPARAM_INFO
	.align		4
.L_33:
        /*0028*/ 	.byte	0x04, 0x17
        /*002a*/ 	.short	(.L_35 - .L_34)
.L_34:
        /*002c*/ 	.word	0x00000000
        /*0030*/ 	.short	0x0004
        /*0032*/ 	.short	0x0020
        /*0034*/ 	.byte	0x00, 0xf5, 0x21, 0x00


	//----- nvinfo : EIATTR_KPARAM_INFO
	.align		4
.L_35:
        /*0038*/ 	.byte	0x04, 0x17
        /*003a*/ 	.short	(.L_37 - .L_36)
.L_36:
        /*003c*/ 	.word	0x00000000
        /*0040*/ 	.short	0x0003
        /*0042*/ 	.short	0x0018
        /*0044*/ 	.byte	0x00, 0xf5, 0x21, 0x00


	//----- nvinfo : EIATTR_KPARAM_INFO
	.align		4
.L_37:
        /*0048*/ 	.byte	0x04, 0x17
        /*004a*/ 	.short	(.L_39 - .L_38)
.L_38:
        /*004c*/ 	.word	0x00000000
        /*0050*/ 	.short	0x0002
        /*0052*/ 	.short	0x0010
        /*0054*/ 	.byte	0x00, 0xf5, 0x21, 0x00


	//----- nvinfo : EIATTR_KPARAM_INFO
	.align		4
.L_39:
        /*0058*/ 	.byte	0x04, 0x17
        /*005a*/ 	.short	(.L_41 - .L_40)
.L_40:
        /*005c*/ 	.word	0x00000000
        /*0060*/ 	.short	0x0001
        /*0062*/ 	.short	0x0008
        /*0064*/ 	.byte	0x00, 0xf5, 0x21, 0x00


	//----- nvinfo : EIATTR_KPARAM_INFO
	.align		4
.L_41:
        /*0068*/ 	.byte	0x04, 0x17
        /*006a*/ 	.short	(.L_43 - .L_42)
.L_42:
        /*006c*/ 	.word	0x00000000
        /*0070*/ 	.short	0x0000
        /*0072*/ 	.short	0x0000
        /*0074*/ 	.byte	0x00, 0xf5, 0x21, 0x00


	//----- nvinfo : EIATTR_SPARSE_MMA_MASK
	.align		4
.L_43:
        /*0078*/ 	.byte	0x03, 0x50
        /*007a*/ 	.short	0x0000


	//----- nvinfo : EIATTR_MAXREG_COUNT
	.align		4
        /*007c*/ 	.byte	0x03, 0x1b
        /*007e*/ 	.short	0x00ff


	//----- nvinfo : EIATTR_MERCURY_ISA_VERSION
	.align		4
        /*0080*/ 	.byte	0x03, 0x5f
        /*0082*/ 	.short	0x0101


	//----- nvinfo : EIATTR_VRC_CTA_INIT_COUNT
	.align		4
        /*0084*/ 	.byte	0x02, 0x4a
	.zero		1
	.zero		1


	//----- nvinfo : EIATTR_EXIT_INSTR_OFFSETS
	.align		4
        /*0088*/ 	.byte	0x04, 0x1c
        /*008a*/ 	.short	(.L_45 - .L_44)


	//   ....[0]....
.L_44:
        /*008c*/ 	.word	0x00000070


	//   ....[1]....
        /*0090*/ 	.word	0x00000550


	//----- nvinfo : EIATTR_CBANK_PARAM_SIZE
	.align		4
.L_45:
        /*0094*/ 	.byte	0x03, 0x19
        /*0096*/ 	.short	0x0038


	//----- nvinfo : EIATTR_PARAM_CBANK
	.align		4
        /*0098*/ 	.byte	0x04, 0x0a
        /*009a*/ 	.short	(.L_47 - .L_46)
	.align		4
.L_46:
        /*009c*/ 	.word	index@(.nv.constant0._Z18calculateCentroidsPhS_S_PiS0_S0_S0_)
        /*00a0*/ 	.short	0x0380
        /*00a2*/ 	.short	0x0038


	//----- nvinfo : EIATTR_SW_WAR
	.align		4
.L_47:
        /*00a4*/ 	.byte	0x04, 0x36
        /*00a6*/ 	.short	(.L_49 - .L_48)
.L_48:
        /*00a8*/ 	.word	0x00000008
.L_49:


//--------------------- .nv.info._Z16clearClusterInfoPiS_S_S_ --------------------------
	.section	.nv.info._Z16clearClusterInfoPiS_S_S_,"",@"SHT_CUDA_INFO"
	.sectionflags	@""
	.align	4


	//----- nvinfo : EIATTR_CUDA_API_VERSION
	.align		4
        /*0000*/ 	.byte	0x04, 0x37
        /*0002*/ 	.short	(.L_51 - .L_50)
.L_50:
        /*0004*/ 	.word	0x00000082


	//----- nvinfo : EIATTR_KPARAM_INFO
	.align		4
.L_51:
        /*0008*/ 	.byte	0x04, 0x17
        /*000a*/ 	.short	(.L_53 - .L_52)
.L_52:
        /*000c*/ 	.word	0x00000000
        /*0010*/ 	.short	0x0003
        /*0012*/ 	.short	0x0018
        /*0014*/ 	.byte	0x00, 0xf5, 0x21, 0x00


	//----- nvinfo : EIATTR_KPARAM_INFO
	.align		4
.L_53:
        /*0018*/ 	.byte	0x04, 0x17
        /*001a*/ 	.short	(.L_55 - .L_54)
.L_54:
        /*001c*/ 	.word	0x00000000
        /*0020*/ 	.short	0x0002
        /*0022*/ 	.short	0x0010
        /*0024*/ 	.byte	0x00, 0xf5, 0x21, 0x00


	//----- nvinfo : EIATTR_KPARAM_INFO
	.align		4
.L_55:
        /*0028*/ 	.byte	0x04, 0x17
        /*002a*/ 	.short	(.L_57 - .L_56)
.L_56:
        /*002c*/ 	.word	0x00000000
        /*0030*/ 	.short	0x0001
        /*0032*/ 	.short	0x0008
        /*0034*/ 	.byte	0x00, 0xf5, 0x21, 0x00


	//----- nvinfo : EIATTR_KPARAM_INFO
	.align		4
.L_57:
        /*0038*/ 	.byte	0x04, 0x17
        /*003a*/ 	.short	(.L_59 - .L_58)
.L_58:
        /*003c*/ 	.word	0x00000000
        /*0040*/ 	.short	0x0000
        /*0042*/ 	.short	0x0000
        /*0044*/ 	.byte	0x00, 0xf5, 0x21, 0x00


	//----- nvinfo : EIATTR_SPARSE_MMA_MASK
	.align		4
.L_59:
        /*0048*/ 	.byte	0x03, 0x50
        /*004a*/ 	.short	0x0000


	//----- nvinfo : EIATTR_MAXREG_COUNT
	.align		4
        /*004c*/ 	.byte	0x03, 0x1b
        /*004e*/ 	.short	0x00ff


	//----- nvinfo : EIATTR_MERCURY_ISA_VERSION
	.align		4
        /*0050*/ 	.byte	0x03, 0x5f
        /*0052*/ 	.short	0x0101


	//----- nvinfo : EIATTR_VRC_CTA_INIT_COUNT
	.align		4
        /*0054*/ 	.byte	0x02, 0x4a
	.zero		1
	.zero		1


	//----- nvinfo : EIATTR_EXIT_INSTR_OFFSETS
	.align		4
        /*0058*/ 	.byte	0x04, 0x1c
        /*005a*/ 	.short	(.L_61 - .L_60)


	//   ....[0]....
.L_60:
        /*005c*/ 	.word	0x00000070


	//   ....[1]....
        /*0060*/ 	.word	0x00000150


	//----- nvinfo : EIATTR_CBANK_PARAM_SIZE
	.align		4
.L_61:
        /*0064*/ 	.byte	0x03, 0x19
        /*0066*/ 	.short	0x0020


	//----- nvinfo : EIATTR_PARAM_CBANK
	.align		4
        /*0068*/ 	.byte	0x04, 0x0a
        /*006a*/ 	.short	(.L_63 - .L_62)
	.align		4
.L_62:
        /*006c*/ 	.word	index@(.nv.constant0._Z16clearClusterInfoPiS_S_S_)
        /*0070*/ 	.short	0x0380
        /*0072*/ 	.short	0x0020


	//----- nvinfo : EIATTR_SW_WAR
	.align		4
.L_63:
        /*0074*/ 	.byte	0x04, 0x36
        /*0076*/ 	.short	(.L_65 - .L_64)
.L_64:
        /*0078*/ 	.word	0x00000008
.L_65:


//--------------------- .nv.info._Z11sumClustersPhS_S_PiS0_S0_S0_S0_ --------------------------
	.section	.nv.info._Z11sumClustersPhS_S_PiS0_S0_S0_S0_,"",@"SHT_CUDA_INFO"
	.sectionflags	@""
	.align	4


	//----- nvinfo : EIATTR_CUDA_API_VERSION
	.align		4
        /*0000*/ 	.byte	0x04, 0x37
        /*0002*/ 	.short	(.L_67 - .L_66)
.L_66:
        /*0004*/ 	.word	0x00000082


	//----- nvinfo : EIATTR_KPARAM_INFO
	.align		4
.L_67:
        /*0008*/ 	.byte	0x04, 0x17
        /*000a*/ 	.short	(.L_69 - .L_68)
.L_68:
        /*000c*/ 	.word	0x00000000
        /*0010*/ 	.short	0x0007
        /*0012*/ 	.short	0x0038
        /*0014*/ 	.byte	0x00, 0xf5, 0x21, 0x00


	//----- nvinfo : EIATTR_KPARAM_INFO
	.align		4
.L_69:
        /*0018*/ 	.byte	0x04, 0x17
        /*001a*/ 	.short	(.L_71 - .L_70)
.L_70:
        /*001c*/ 	.word	0x00000000
        /*0020*/ 	.short	0x0006
        /*0022*/ 	.short	0x0030
        /*0024*/ 	.byte	0x00, 0xf5, 0x21, 0x00


	//----- nvinfo : EIATTR_KPARAM_INFO
	.align		4
.L_71:
        /*0028*/ 	.byte	0x04, 0x17
        /*002a*/ 	.short	(.L_73 - .L_72)
.L_72:
        /*002c*/ 	.word	0x00000000
        /*0030*/ 	.short	0x0005
        /*0032*/ 	.short	0x0028
        /*0034*/ 	.byte	0x00, 0xf5, 0x21, 0x00


	//----- nvinfo : EIATTR_KPARAM_INFO
	.align		4
.L_73:
        /*0038*/ 	.byte	0x04, 0x17
        /*003a*/ 	.short	(.L_75 - .L_74)
.L_74:
        /*003c*/ 	.word	0x00000000
        /*0040*/ 	.short	0x0004
        /*0042*/ 	.short	0x0020
        /*0044*/ 	.byte	0x00, 0xf5, 0x21, 0x00


	//----- nvinfo : EIATTR_KPARAM_INFO
	.align		4
.L_75:
        /*0048*/ 	.byte	0x04, 0x17
        /*004a*/ 	.short	(.L_77 - .L_76)
.L_76:
        /*004c*/ 	.word	0x00000000
        /*0050*/ 	.short	0x0003
        /*0052*/ 	.short	0x0018
        /*0054*/ 	.byte	0x00, 0xf5, 0x21, 0x00


	//----- nvinfo : EIATTR_KPARAM_INFO
	.align		4
.L_77:
        /*0058*/ 	.byte	0x04, 0x17
        /*005a*/ 	.short	(.L_79 - .L_78)
.L_78:
        /*005c*/ 	.word	0x00000000
        /*0060*/ 	.short	0x0002
        /*0062*/ 	.short	0x0010
        /*0064*/ 	.byte	0x00, 0xf5, 0x21, 0x00


	//----- nvinfo : EIATTR_KPARAM_INFO
	.align		4
.L_79:
        /*0068*/ 	.byte	0x04, 0x17
        /*006a*/ 	.short	(.L_81 - .L_80)
.L_80:
        /*006c*/ 	.word	0x00000000
        /*0070*/ 	.short	0x0001
        /*0072*/ 	.short	0x0008
        /*0074*/ 	.byte	0x00, 0xf5, 0x21, 0x00


	//----- nvinfo : EIATTR_KPARAM_INFO
	.align		4
.L_81:
        /*0078*/ 	.byte	0x04, 0x17
        /*007a*/ 	.short	(.L_83 - .L_82)
.L_82:
        /*007c*/ 	.word	0x00000000
        /*0080*/ 	.short	0x0000
        /*0082*/ 	.short	0x0000
        /*0084*/ 	.byte	0x00, 0xf5, 0x21, 0x00


	//----- nvinfo : EIATTR_SPARSE_MMA_MASK
	.align		4
.L_83:
        /*0088*/ 	.byte	0x03, 0x50
        /*008a*/ 	.short	0x0000


	//----- nvinfo : EIATTR_MAXREG_COUNT
	.align		4
        /*008c*/ 	.byte	0x03, 0x1b
        /*008e*/ 	.short	0x00ff


	//----- nvinfo : EIATTR_MERCURY_ISA_VERSION
	.align		4
        /*0090*/ 	.byte	0x03, 0x5f
        /*0092*/ 	.short	0x0101


	//----- nvinfo : EIATTR_VRC_CTA_INIT_COUNT
	.align		4
        /*0094*/ 	.byte	0x02, 0x4a
	.zero		1
	.zero		1


	//----- nvinfo : EIATTR_EXIT_INSTR_OFFSETS
	.align		4
        /*0098*/ 	.byte	0x04, 0x1c
        /*009a*/ 	.short	(.L_85 - .L_84)


	//   ....[0]....
.L_84:
        /*009c*/ 	.word	0x000000d0


	//   ....[1]....
        /*00a0*/ 	.word	0x000002b0


	//----- nvinfo : EIATTR_CBANK_PARAM_SIZE
	.align		4
.L_85:
        /*00a4*/ 	.byte	0x03, 0x19
        /*00a6*/ 	.short	0x0040


	//----- nvinfo : EIATTR_PARAM_CBANK
	.align		4
        /*00a8*/ 	.byte	0x04, 0x0a
        /*00aa*/ 	.short	(.L_87 - .L_86)
	.align		4
.L_86:
        /*00ac*/ 	.word	index@(.nv.constant0._Z11sumClustersPhS_S_PiS0_S0_S0_S0_)
        /*00b0*/ 	.short	0x0380
        /*00b2*/ 	.short	0x0040


	//----- nvinfo : EIATTR_SW_WAR
	.align		4
.L_87:
        /*00b4*/ 	.byte	0x04, 0x36
        /*00b6*/ 	.short	(.L_89 - .L_88)
.L_88:
        /*00b8*/ 	.word	0x00000008
.L_89:


//--------------------- .nv.info._Z14assignClustersPhS_S_PiS_S_S_ --------------------------
	.section	.nv.info._Z14assignClustersPhS_S_PiS_S_S_,"",@"SHT_CUDA_INFO"
	.sectionflags	@""
	.align	4


	//----- nvinfo : EIATTR_CUDA_API_VERSION
	.align		4
        /*0000*/ 	.byte	0x04, 0x37
        /*0002*/ 	.short	(.L_91 - .L_90)
.L_90:
        /*0004*/ 	.word	0x00000082


	//----- nvinfo : EIATTR_KPARAM_INFO
	.align		4
.L_91:
        /*0008*/ 	.byte	0x04, 0x17
        /*000a*/ 	.short	(.L_93 - .L_92)
.L_92:
        /*000c*/ 	.word	0x00000000
        /*0010*/ 	.short	0x0006
        /*0012*/ 	.short	0x0030
        /*0014*/ 	.byte	0x00, 0xf5, 0x21, 0x00


	//----- nvinfo : EIATTR_KPARAM_INFO
	.align		4
.L_93:
        /*0018*/ 	.byte	0x04, 0x17
        /*001a*/ 	.short	(.L_95 - .L_94)
.L_94:
        /*001c*/ 	.word	0x00000000
        /*0020*/ 	.short	0x0005
        /*0022*/ 	.short	0x0028
        /*0024*/ 	.byte	0x00, 0xf5, 0x21, 0x00


	//----- nvinfo : EIATTR_KPARAM_INFO
	.align		4
.L_95:
        /*0028*/ 	.byte	0x04, 0x17
        /*002a*/ 	.short	(.L_97 - .L_96)
.L_96:
        /*002c*/ 	.word	0x00000000
        /*0030*/ 	.short	0x0004
        /*0032*/ 	.short	0x0020
        /*0034*/ 	.byte	0x00, 0xf5, 0x21, 0x00


	//----- nvinfo : EIATTR_KPARAM_INFO
	.align		4
.L_97:
        /*0038*/ 	.byte	0x04, 0x17
        /*003a*/ 	.short	(.L_99 - .L_98)
.L_98:
        /*003c*/ 	.word	0x00000000
        /*0040*/ 	.short	0x0003
        /*0042*/ 	.short	0x0018
        /*0044*/ 	.byte	0x00, 0xf5, 0x21, 0x00


	//----- nvinfo : EIATTR_KPARAM_INFO
	.align		4
.L_99:
        /*0048*/ 	.byte	0x04, 0x17
        /*004a*/ 	.short	(.L_101 - .L_100)
.L_100:
        /*004c*/ 	.word	0x00000000
        /*0050*/ 	.short	0x0002
        /*0052*/ 	.short	0x0010
        /*0054*/ 	.byte	0x00, 0xf5, 0x21, 0x00


	//----- nvinfo : EIATTR_KPARAM_INFO
	.align		4
.L_101:
        /*0058*/ 	.byte	0x04, 0x17
        /*005a*/ 	.short	(.L_103 - .L_102)
.L_102:
        /*005c*/ 	.word	0x00000000
        /*0060*/ 	.short	0x0001
        /*0062*/ 	.short	0x0008
        /*0064*/ 	.byte	0x00, 0xf5, 0x21, 0x00


	//----- nvinfo : EIATTR_KPARAM_INFO
	.align		4
.L_103:
        /*0068*/ 	.byte	0x04, 0x17
        /*006a*/ 	.short	(.L_105 - .L_104)
.L_104:
        /*006c*/ 	.word	0x00000000
        /*0070*/ 	.short	0x0000
        /*0072*/ 	.short	0x0000
        /*0074*/ 	.byte	0x00, 0xf5, 0x21, 0x00


	//----- nvinfo : EIATTR_SPARSE_MMA_MASK
	.align		4
.L_105:
        /*0078*/ 	.byte	0x03, 0x50
        /*007a*/ 	.short	0x0000


	//----- nvinfo : EIATTR_MAXREG_COUNT
	.align		4
        /*007c*/ 	.byte	0x03, 0x1b
        /*007e*/ 	.short	0x00ff


	//----- nvinfo : EIATTR_MERCURY_ISA_VERSION
	.align		4
        /*0080*/ 	.byte	0x03, 0x5f
        /*0082*/ 	.short	0x0101


	//----- nvinfo : EIATTR_VRC_CTA_INIT_COUNT
	.align		4
        /*0084*/ 	.byte	0x02, 0x4a
	.zero		1
	.zero		1


	//----- nvinfo : EIATTR_EXIT_INSTR_OFFSETS
	.align		4
        /*0088*/ 	.byte	0x04, 0x1c
        /*008a*/ 	.short	(.L_107 - .L_106)


	//   ....[0]....
.L_106:
        /*008c*/ 	.word	0x000000d0


	//   ....[1]....
        /*0090*/ 	.word	0x000012d0


	//----- nvinfo : EIATTR_CRS_STACK_SIZE
	.align		4
.L_107:
        /*0094*/ 	.byte	0x04, 0x1e
        /*0096*/ 	.short	(.L_109 - .L_108)
.L_108:
        /*0098*/ 	.word	0x00000000


	//----- nvinfo : EIATTR_CBANK_PARAM_SIZE
	.align		4
.L_109:
        /*009c*/ 	.byte	0x03, 0x19
        /*009e*/ 	.short	0x0038


	//----- nvinfo : EIATTR_PARAM_CBANK
	.align		4
        /*00a0*/ 	.byte	0x04, 0x0a
        /*00a2*/ 	.short	(.L_111 - .L_110)
	.align		4
.L_110:
        /*00a4*/ 	.word	index@(.nv.constant0._Z14assignClustersPhS_S_PiS_S_S_)
        /*00a8*/ 	.short	0x0380
        /*00aa*/ 	.short	0x0038


	//----- nvinfo : EIATTR_SW_WAR
	.align		4
.L_111:
        /*00ac*/ 	.byte	0x04, 0x36
        /*00ae*/ 	.short	(.L_113 - .L_112)
.L_112:
        /*00b0*/ 	.word	0x00000008
.L_113:


//--------------------- .nv.callgraph             --------------------------
	.section	.nv.callgraph,"",@"SHT_CUDA_CALLGRAPH"
	.align	4
	.sectionentsize	8
	.align		4
        /*0000*/ 	.word	0x00000000
	.align		4
        /*0004*/ 	.word	0xffffffff
	.align		4
        /*0008*/ 	.word	0x00000000
	.align		4
        /*000c*/ 	.word	0xfffffffe
	.align		4
        /*0010*/ 	.word	0x00000000
	.align		4
        /*0014*/ 	.word	0xfffffffd
	.align		4
        /*0018*/ 	.word	0x00000000
	.align		4
        /*001c*/ 	.word	0xfffffffc


//--------------------- .nv.constant3             --------------------------
	.section	.nv.constant3,"a",@progbits
	.align	4
.nv.constant3:
	.type		d_k,@object
	.size		d_k,(d_pixelCount - d_k)
d_k:
	.zero		4
	.type		d_pixelCount,@object
	.size		d_pixelCount,(.L_1 - d_pixelCount)
d_pixelCount:
	.zero		4
.L_1:


//--------------------- .text._Z18calculateCentroidsPhS_S_PiS0_S0_S0_ --------------------------
	.section	.text._Z18calculateCentroidsPhS_S_PiS0_S0_S0_,"ax",@progbits
	.align	128
        .global         _Z18calculateCentroidsPhS_S_PiS0_S0_S0_
        .type           _Z18calculateCentroidsPhS_S_PiS0_S0_S0_,@function
        .size           _Z18calculateCentroidsPhS_S_PiS0_S0_S0_,(.L_x_18 - _Z18calculateCentroidsPhS_S_PiS0_S0_S0_)
        .other          _Z18calculateCentroidsPhS_S_PiS0_S0_S0_,@"STO_CUDA_ENTRY STV_DEFAULT"
_Z18calculateCentroidsPhS_S_PiS0_S0_S0_:
.text._Z18calculateCentroidsPhS_S_PiS0_S0_S0_:
[----:B------:R-:W-:Y:S01]  /*0000*/  LDC R1, c[0x0][0x37c] ;  /* 0x0000df00ff017b82 */ /* 0x000fe20000000800 */
[----:B------:R-:W0:Y:S01]  /*0010*/  S2R R0, SR_TID.X ;  /* 0x0000000000007919 */ /* 0x000e220000002100 */
[----:B------:R-:W0:Y:S01]  /*0020*/  LDCU UR4, c[0x0][0x360] ;  /* 0x00006c00ff0477ac */ /* 0x000e220008000800 */
[----:B------:R-:W0:Y:S01]  /*0030*/  S2R R3, SR_TID.Y ;  /* 0x0000000000037919 */ /* 0x000e220000002200 */
[----:B------:R-:W1:Y:S01]  /*0040*/  LDCU UR5, c[0x3][URZ] ;  /* 0x00c00000ff0577ac */ /* 0x000e620008000800 */
[----:B0-----:R-:W-:-:S05]  /*0050*/  IMAD R0, R3, UR4, R0 ;  /* 0x0000000403007c24 */ /* 0x001fca000f8e0200 */
[----:B-1----:R-:W-:-:S13]  /*0060*/  ISETP.GE.AND P0, PT, R0, UR5, PT ;  /* 0x0000000500007c0c */ /* 0x002fda000bf06270 */
[----:B------:R-:W-:Y:S05]  /*0070*/  @P0 EXIT ;  /* 0x000000000000094d */ /* 0x000fea0003800000 */
[----:B------:R-:W0:Y:S01]  /*0080*/  LDC.64 R4, c[0x0][0x3b0] ;  /* 0x0000ec00ff047b82 */ /* 0x000e220000000a00 */
[----:B------:R-:W1:Y:S01]  /*0090*/  LDCU.64 UR4, c[0x0][0x358] ;  /* 0x00006b00ff0477ac */ /* 0x000e620008000a00 */
[----:B------:R-:W2:Y:S06]  /*00a0*/  LDCU.64 UR6, c[0x0][0x380] ;  /* 0x00007000ff0677ac */ /* 0x000eac0008000a00 */
[----:B------:R-:W3:Y:S01]  /*00b0*/  LDC.64 R6, c[0x0][0x398] ;  /* 0x0000e600ff067b82 */ /* 0x000ee20000000a00 */
[----:B0-----:R-:W-:-:S05]  /*00c0*/  IMAD.WIDE.U32 R4, R0, 0x4, R4 ;  /* 0x0000000400047825 */ /* 0x001fca00078e0004 */
[----:B-1----:R-:W4:Y:S01]  /*00d0*/  LDG.E R2, desc[UR4][R4.64] ;  /* 0x0000000404027981 */ /* 0x002f22000c1e1900 */
[----:B---3--:R-:W-:-:S06]  /*00e0*/  IMAD.WIDE.U32 R6, R0, 0x4, R6 ;  /* 0x0000000400067825 */ /* 0x008fcc00078e0006 */
[----:B------:R-:W3:Y:S01]  /*00f0*/  LDG.E R7, desc[UR4][R6.64] ;  /* 0x0000000406077981 */ /* 0x000ee2000c1e1900 */
[-C--:B----4-:R-:W-:Y:S02]  /*0100*/  IABS R3, R2.reuse ;  /* 0x0000000200037213 */ /* 0x090fe40000000000 */
[-C--:B------:R-:W-:Y:S02]  /*0110*/  IABS R11, R2.reuse ;  /* 0x00000002000b7213 */ /* 0x080fe40000000000 */
[----:B------:R-:W0:Y:S03]  /*0120*/  I2F.RP R10, R3 ;  /* 0x00000003000a7306 */ /* 0x000e260000209400 */
[----:B------:R-:W-:Y:S01]  /*0130*/  IMAD.MOV R11, RZ, RZ, -R11 ;  /* 0x000000ffff0b7224 */ /* 0x000fe200078e0a0b */
[----:B---3--:R-:W-:Y:S02]  /*0140*/  IABS R6, R7 ;  /* 0x0000000700067213 */ /* 0x008fe40000000000 */
[----:B------:R-:W-:-:S04]  /*0150*/  LOP3.LUT R7, R7, R2, RZ, 0x3c, !PT ;  /* 0x0000000207077212 */ /* 0x000fc800078e3cff */
[----:B------:R-:W-:Y:S01]  /*0160*/  ISETP.GE.AND P1, PT, R7, RZ, PT ;  /* 0x000000ff0700720c */ /* 0x000fe20003f26270 */
[----:B0-----:R-:W0:Y:S02]  /*0170*/  MUFU.RCP R10, R10 ;  /* 0x0000000a000a7308 */ /* 0x001e240000001000 */
[----:B0-----:R-:W-:-:S06]  /*0180*/  VIADD R8, R10, 0xffffffe ;  /* 0x0ffffffe0a087836 */ /* 0x001fcc0000000000 */
[----:B------:R0:W1:Y:S02]  /*0190*/  F2I.FTZ.U32.TRUNC.NTZ R9, R8 ;  /* 0x0000000800097305 */ /* 0x000064000021f000 */
[----:B0-----:R-:W-:Y:S02]  /*01a0*/  HFMA2 R8, -RZ, RZ, 0, 0 ;  /* 0x00000000ff087431 */ /* 0x001fe400000001ff */
[----:B-1----:R-:W-:-:S04]  /*01b0*/  IMAD.MOV R4, RZ, RZ, -R9 ;  /* 0x000000ffff047224 */ /* 0x002fc800078e0a09 */
[----:B------:R-:W-:-:S04]  /*01c0*/  IMAD R5, R4, R3, RZ ;  /* 0x0000000304057224 */ /* 0x000fc800078e02ff */
[----:B------:R-:W-:-:S04]  /*01d0*/  IMAD.HI.U32 R4, R9, R5, R8 ;  /* 0x0000000509047227 */ /* 0x000fc800078e0008 */
[----:B------:R-:W-:Y:S02]  /*01e0*/  IMAD.MOV.U32 R9, RZ, RZ, R6 ;  /* 0x000000ffff097224 */ /* 0x000fe400078e0006 */
[----:B------:R-:W-:Y:S02]  /*01f0*/  IMAD.MOV.U32 R5, RZ, RZ, R11 ;  /* 0x000000ffff057224 */ /* 0x000fe400078e000b */
[----:B------:R-:W-:-:S04]  /*0200*/  IMAD.HI.U32 R6, R4, R9, RZ ;  /* 0x0000000904067227 */ /* 0x000fc800078e00ff */
[----:B------:R-:W-:-:S05]  /*0210*/  IMAD R8, R6, R5, R9 ;  /* 0x0000000506087224 */ /* 0x000fca00078e0209 */
[----:B------:R-:W-:-:S13]  /*0220*/  ISETP.GT.U32.AND P2, PT, R3, R8, PT ;  /* 0x000000080300720c */ /* 0x000fda0003f44070 */
[----:B------:R-:W-:Y:S01]  /*0230*/  @!P2 IMAD.IADD R8, R8, 0x1, -R3 ;  /* 0x000000010808a824 */ /* 0x000fe200078e0a03 */
[----:B------:R-:W-:Y:S02]  /*0240*/  @!P2 IADD3 R6, PT, PT, R6, 0x1, RZ ;  /* 0x000000010606a810 */ /* 0x000fe40007ffe0ff */
[----:B--2---:R-:W-:Y:S02]  /*0250*/  IADD3 R10, P2, PT, R0, UR6, RZ ;  /* 0x00000006000a7c10 */ /* 0x004fe4000ff5e0ff */
[----:B------:R-:W-:Y:S02]  /*0260*/  ISETP.GE.U32.AND P0, PT, R8, R3, PT ;  /* 0x000000030800720c */ /* 0x000fe40003f06070 */
[----:B------:R-:W0:Y:S01]  /*0270*/  LDC.64 R8, c[0x0][0x3a0] ;  /* 0x0000e800ff087b82 */ /* 0x000e220000000a00 */
[----:B------:R-:W-:Y:S01]  /*0280*/  IADD3.X R11, PT, PT, RZ, UR7, RZ, P2, !PT ;  /* 0x00000007ff0b7c10 */ /* 0x000fe200097fe4ff */
[----:B------:R-:W1:Y:S09]  /*0290*/  LDCU.64 UR6, c[0x0][0x388] ;  /* 0x00007100ff0677ac */ /* 0x000e720008000a00 */
[----:B------:R-:W-:Y:S01]  /*02a0*/  @P0 VIADD R6, R6, 0x1 ;  /* 0x0000000106060836 */ /* 0x000fe20000000000 */
[----:B------:R-:W-:-:S03]  /*02b0*/  ISETP.NE.AND P0, PT, R2, RZ, PT ;  /* 0x000000ff0200720c */ /* 0x000fc60003f05270 */
[----:B------:R-:W-:Y:S01]  /*02c0*/  IMAD.MOV.U32 R7, RZ, RZ, R6 ;  /* 0x000000ffff077224 */ /* 0x000fe200078e0006 */
[----:B------:R-:W-:-:S03]  /*02d0*/  LOP3.LUT R6, RZ, R2, RZ, 0x33, !PT ;  /* 0x00000002ff067212 */ /* 0x000fc600078e33ff */
[----:B------:R-:W-:-:S05]  /*02e0*/  @!P1 IMAD.MOV R7, RZ, RZ, -R7 ;  /* 0x000000ffff079224 */ /* 0x000fca00078e0a07 */
[----:B------:R-:W-:Y:S01]  /*02f0*/  SEL R7, R6, R7, !P0 ;  /* 0x0000000706077207 */ /* 0x000fe20004000000 */
[----:B0-----:R-:W-:-:S04]  /*0300*/  IMAD.WIDE.U32 R8, R0, 0x4, R8 ;  /* 0x0000000400087825 */ /* 0x001fc800078e0008 */
[----:B------:R0:W-:Y:S04]  /*0310*/  STG.E.U8 desc[UR4][R10.64], R7 ;  /* 0x000000070a007986 */ /* 0x0001e8000c101104 */
[----:B------:R-:W2:Y:S02]  /*0320*/  LDG.E R9, desc[UR4][R8.64] ;  /* 0x0000000408097981 */ /* 0x000ea4000c1e1900 */
[----:B--2---:R-:W-:Y:S02]  /*0330*/  IABS R13, R9 ;  /* 0x00000009000d7213 */ /* 0x004fe40000000000 */
[----:B0-----:R-:W-:-:S03]  /*0340*/  LOP3.LUT R7, R9, R2, RZ, 0x3c, !PT ;  /* 0x0000000209077212 */ /* 0x001fc600078e3cff */
[----:B------:R-:W-:Y:S01]  /*0350*/  IMAD.HI.U32 R14, R4, R13, RZ ;  /* 0x0000000d040e7227 */ /* 0x000fe200078e00ff */
[----:B------:R-:W-:-:S03]  /*0360*/  ISETP.GE.AND P1, PT, R7, RZ, PT ;  /* 0x000000ff0700720c */ /* 0x000fc60003f26270 */
[----:B------:R-:W-:-:S05]  /*0370*/  IMAD R12, R14, R5, R13 ;  /* 0x000000050e0c7224 */ /* 0x000fca00078e020d */
[----:B------:R-:W-:-:S13]  /*0380*/  ISETP.GT.U32.AND P3, PT, R3, R12, PT ;  /* 0x0000000c0300720c */ /* 0x000fda0003f64070 */
[----:B------:R-:W-:Y:S02]  /*0390*/  @!P3 IMAD.IADD R12, R12, 0x1, -R3 ;  /* 0x000000010c0cb824 */ /* 0x000fe400078e0a03 */
[----:B------:R-:W-:-:S03]  /*03a0*/  @!P3 VIADD R14, R14, 0x1 ;  /* 0x000000010e0eb836 */ /* 0x000fc60000000000 */
[----:B------:R-:W-:Y:S02]  /*03b0*/  ISETP.GE.U32.AND P2, PT, R12, R3, PT ;  /* 0x000000030c00720c */ /* 0x000fe40003f46070 */
[----:B------:R-:W0:Y:S11]  /*03c0*/  LDC.64 R12, c[0x0][0x3a8] ;  /* 0x0000ea00ff0c7b82 */ /* 0x000e360000000a00 */
[----:B------:R-:W-:-:S02]  /*03d0*/  @P2 IADD3 R14, PT, PT, R14, 0x1, RZ ;  /* 0x000000010e0e2810 */ /* 0x000fc40007ffe0ff */
[----:B-1----:R-:W-:-:S03]  /*03e0*/  IADD3 R10, P2, PT, R0, UR6, RZ ;  /* 0x00000006000a7c10 */ /* 0x002fc6000ff5e0ff */
[----:B------:R-:W-:Y:S02]  /*03f0*/  @!P1 IMAD.MOV R14, RZ, RZ, -R14 ;  /* 0x000000ffff0e9224 */ /* 0x000fe400078e0a0e */
[----:B------:R-:W-:Y:S01]  /*0400*/  IMAD.X R11, RZ, RZ, UR7, P2 ;  /* 0x00000007ff0b7e24 */ /* 0x000fe200090e06ff */
[----:B------:R-:W1:Y:S02]  /*0410*/  LDCU.64 UR6, c[0x0][0x390] ;  /* 0x00007200ff0677ac */ /* 0x000e640008000a00 */
[----:B------:R-:W-:Y:S01]  /*0420*/  SEL R7, R6, R14, !P0 ;  /* 0x0000000e06077207 */ /* 0x000fe20004000000 */
[----:B0-----:R-:W-:-:S04]  /*0430*/  IMAD.WIDE.U32 R8, R0, 0x4, R12 ;  /* 0x0000000400087825 */ /* 0x001fc800078e000c */
[----:B------:R-:W-:Y:S04]  /*0440*/  STG.E.U8 desc[UR4][R10.64], R7 ;  /* 0x000000070a007986 */ /* 0x000fe8000c101104 */
[----:B------:R-:W2:Y:S02]  /*0450*/  LDG.E R9, desc[UR4][R8.64] ;  /* 0x0000000408097981 */ /* 0x000ea4000c1e1900 */
[----:B--2---:R-:W-:Y:S02]  /*0460*/  IABS R13, R9 ;  /* 0x00000009000d7213 */ /* 0x004fe40000000000 */
[----:B------:R-:W-:-:S03]  /*0470*/  LOP3.LUT R2, R9, R2, RZ, 0x3c, !PT ;  /* 0x0000000209027212 */ /* 0x000fc600078e3cff */
[----:B------:R-:W-:Y:S01]  /*0480*/  IMAD.HI.U32 R4, R4, R13, RZ ;  /* 0x0000000d04047227 */ /* 0x000fe200078e00ff */
[----:B------:R-:W-:-:S03]  /*0490*/  ISETP.GE.AND P1, PT, R2, RZ, PT ;  /* 0x000000ff0200720c */ /* 0x000fc60003f26270 */
[----:B------:R-:W-:-:S05]  /*04a0*/  IMAD R12, R4, R5, R13 ;  /* 0x00000005040c7224 */ /* 0x000fca00078e020d */
[----:B------:R-:W-:-:S13]  /*04b0*/  ISETP.GT.U32.AND P3, PT, R3, R12, PT ;  /* 0x0000000c0300720c */ /* 0x000fda0003f64070 */
[----:B------:R-:W-:Y:S01]  /*04c0*/  @!P3 IADD3 R12, PT, PT, R12, -R3, RZ ;  /* 0x800000030c0cb210 */ /* 0x000fe20007ffe0ff */
[----:B------:R-:W-:-:S03]  /*04d0*/  @!P3 VIADD R4, R4, 0x1 ;  /* 0x000000010404b836 */ /* 0x000fc60000000000 */
[----:B------:R-:W-:-:S13]  /*04e0*/  ISETP.GE.U32.AND P2, PT, R12, R3, PT ;  /* 0x000000030c00720c */ /* 0x000fda0003f46070 */
[----:B------:R-:W-:Y:S01]  /*04f0*/  @P2 VIADD R4, R4, 0x1 ;  /* 0x0000000104042836 */ /* 0x000fe20000000000 */
[----:B-1----:R-:W-:-:S04]  /*0500*/  IADD3 R2, P2, PT, R0, UR6, RZ ;  /* 0x0000000600027c10 */ /* 0x002fc8000ff5e0ff */
[----:B------:R-:W-:Y:S01]  /*0510*/  @!P1 IADD3 R4, PT, PT, -R4, RZ, RZ ;  /* 0x000000ff04049210 */ /* 0x000fe20007ffe1ff */
[----:B------:R-:W-:-:S03]  /*0520*/  IMAD.X R3, RZ, RZ, UR7, P2 ;  /* 0x00000007ff037e24 */ /* 0x000fc600090e06ff */
[----:B------:R-:W-:-:S05]  /*0530*/  SEL R5, R6, R4, !P0 ;  /* 0x0000000406057207 */ /* 0x000fca0004000000 */
[----:B------:R-:W-:Y:S01]  /*0540*/  STG.E.U8 desc[UR4][R2.64], R5 ;  /* 0x0000000502007986 */ /* 0x000fe2000c101104 */
[----:B------:R-:W-:Y:S05]  /*0550*/  EXIT ;  /* 0x000000000000794d */ /* 0x000fea0003800000 */
.L_x_0:
[----:B------:R-:W-:-:S00]  /*0560*/  BRA `(.L_x_0) ;  /* 0xfffffffc00fc7947 */ /* 0x000fc0000383ffff */
[----:B------:R-:W-:-:S00]  /*0570*/  NOP ;  /* 0x0000000000007918 */ /* 0x000fc00000000000 */
        /* <DEDUP_REMOVED lines=8> */
.L_x_18:


//--------------------- .text._Z16clearClusterInfoPiS_S_S_ --------------------------
	.section	.text._Z16clearClusterInfoPiS_S_S_,"ax",@progbits
	.align	128
        .global         _Z16clearClusterInfoPiS_S_S_
        .type           _Z16clearClusterInfoPiS_S_S_,@function
        .size           _Z16clearClusterInfoPiS_S_S_,(.L_x_19 - _Z16clearClusterInfoPiS_S_S_)
        .other          _Z16clearClusterInfoPiS_S_S_,@"STO_CUDA_ENTRY STV_DEFAULT"
_Z16clearClusterInfoPiS_S_S_:
.text._Z16clearClusterInfoPiS_S_S_:
        /* <DEDUP_REMOVED lines=9> */
[----:B------:R-:W1:Y:S07]  /*0090*/  LDCU.64 UR4, c[0x0][0x358] ;  /* 0x00006b00ff0477ac */ /* 0x000e6e0008000a00 */
[----:B------:R-:W2:Y:S08]  /*00a0*/  LDC.64 R4, c[0x0][0x388] ;  /* 0x0000e200ff047b82 */ /* 0x000eb00000000a00 */
[----:B------:R-:W3:Y:S08]  /*00b0*/  LDC.64 R6, c[0x0][0x390] ;  /* 0x0000e400ff067b82 */ /* 0x000ef00000000a00 */
[----:B------:R-:W4:Y:S01]  /*00c0*/  LDC.64 R8, c[0x0][0x398] ;  /* 0x0000e600ff087b82 */ /* 0x000f220000000a00 */
[----:B0-----:R-:W-:-:S05]  /*00d0*/  IMAD.WIDE.U32 R2, R11, 0x4, R2 ;  /* 0x000000040b027825 */ /* 0x001fca00078e0002 */
[----:B-1----:R-:W-:Y:S01]  /*00e0*/  STG.E desc[UR4][R2.64], RZ ;  /* 0x000000ff02007986 */ /* 0x002fe2000c101904 */
[----:B--2---:R-:W-:-:S05]  /*00f0*/  IMAD.WIDE.U32 R4, R11, 0x4, R4 ;  /* 0x000000040b047825 */ /* 0x004fca00078e0004 */
[----:B------:R-:W-:Y:S01]  /*0100*/  STG.E desc[UR4][R4.64], RZ ;  /* 0x000000ff04007986 */ /* 0x000fe2000c101904 */
[----:B---3--:R-:W-:-:S05]  /*0110*/  IMAD.WIDE.U32 R6, R11, 0x4, R6 ;  /* 0x000000040b067825 */ /* 0x008fca00078e0006 */
[----:B------:R-:W-:Y:S01]  /*0120*/  STG.E desc[UR4][R6.64], RZ ;  /* 0x000000ff06007986 */ /* 0x000fe2000c101904 */
[----:B----4-:R-:W-:-:S05]  /*0130*/  IMAD.WIDE.U32 R8, R11, 0x4, R8 ;  /* 0x000000040b087825 */ /* 0x010fca00078e0008 */
[----:B------:R-:W-:Y:S01]  /*0140*/  STG.E desc[UR4][R8.64], RZ ;  /* 0x000000ff08007986 */ /* 0x000fe2000c101904 */
[----:B------:R-:W-:Y:S05]  /*0150*/  EXIT ;  /* 0x000000000000794d */ /* 0x000fea0003800000 */
.L_x_1:
        /* <DEDUP_REMOVED lines=10> */
.L_x_19:


//--------------------- .text._Z11sumClustersPhS_S_PiS0_S0_S0_S0_ --------------------------
	.section	.text._Z11sumClustersPhS_S_PiS0_S0_S0_S0_,"ax",@progbits
	.align	128
        .global         _Z11sumClustersPhS_S_PiS0_S0_S0_S0_
        .type           _Z11sumClustersPhS_S_PiS0_S0_S0_S0_,@function
        .size           _Z11sumClustersPhS_S_PiS0_S0_S0_S0_,(.L_x_20 - _Z11sumClustersPhS_S_PiS0_S0_S0_S0_)
        .other          _Z11sumClustersPhS_S_PiS0_S0_S0_S0_,@"STO_CUDA_ENTRY STV_DEFAULT"
_Z11sumClustersPhS_S_PiS0_S0_S0_S0_:
.text._Z11sumClustersPhS_S_PiS0_S0_S0_S0_:
[----:B------:R-:W-:Y:S01]  /*0000*/  LDC R1, c[0x0][0x37c] ;  /* 0x0000df00ff017b82 */ /* 0x000fe20000000800 */
[----:B------:R-:W0:Y:S01]  /*0010*/  S2R R0, SR_TID.Y ;  /* 0x0000000000007919 */ /* 0x000e220000002200 */
[----:B------:R-:W1:Y:S06]  /*0020*/  LDCU UR5, c[0x0][0x360] ;  /* 0x00006c00ff0577ac */ /* 0x000e6c0008000800 */
[----:B------:R-:W0:Y:S01]  /*0030*/  S2UR UR6, SR_CTAID.Y ;  /* 0x00000000000679c3 */ /* 0x000e220000002600 */
[----:B------:R-:W1:Y:S01]  /*0040*/  S2R R15, SR_TID.X ;  /* 0x00000000000f7919 */ /* 0x000e620000002100 */
[----:B------:R-:W2:Y:S06]  /*0050*/  LDCU UR7, c[0x3][0x4] ;  /* 0x00c00080ff0777ac */ /* 0x000eac0008000800 */
[----:B------:R-:W0:Y:S08]  /*0060*/  LDC R3, c[0x0][0x364] ;  /* 0x0000d900ff037b82 */ /* 0x000e300000000800 */
[----:B------:R-:W3:Y:S08]  /*0070*/  S2UR UR4, SR_CTAID.X ;  /* 0x00000000000479c3 */ /* 0x000ef00000002500 */
[----:B------:R-:W3:Y:S01]  /*0080*/  LDC R5, c[0x0][0x370] ;  /* 0x0000dc00ff057b82 */ /* 0x000ee20000000800 */
[----:B0-----:R-:W-:-:S04]  /*0090*/  IMAD R0, R3, UR6, R0 ;  /* 0x0000000603007c24 */ /* 0x001fc8000f8e0200 */
[----:B---3--:R-:W-:-:S04]  /*00a0*/  IMAD R0, R0, R5, UR4 ;  /* 0x0000000400007e24 */ /* 0x008fc8000f8e0205 */
[----:B-1----:R-:W-:-:S05]  /*00b0*/  IMAD R15, R0, UR5, R15 ;  /* 0x00000005000f7c24 */ /* 0x002fca000f8e020f */
[----:B--2---:R-:W-:-:S13]  /*00c0*/  ISETP.GE.AND P0, PT, R15, UR7, PT ;  /* 0x000000070f007c0c */ /* 0x004fda000bf06270 */
[----:B------:R-:W-:Y:S05]  /*00d0*/  @P0 EXIT ;  /* 0x000000000000094d */ /* 0x000fea0003800000 */
[----:B------:R-:W0:Y:S01]  /*00e0*/  LDC.64 R2, c[0x0][0x398] ;  /* 0x0000e600ff027b82 */ /* 0x000e220000000a00 */
[----:B------:R-:W1:Y:S01]  /*00f0*/  LDCU.128 UR8, c[0x0][0x380] ;  /* 0x00007000ff0877ac */ /* 0x000e620008000c00 */
[----:B------:R-:W-:Y:S01]  /*0100*/  SHF.R.S32.HI R0, RZ, 0x1f, R15 ;  /* 0x0000001fff007819 */ /* 0x000fe2000001140f */
[----:B------:R-:W2:Y:S05]  /*0110*/  LDCU.64 UR6, c[0x0][0x390] ;  /* 0x00007200ff0677ac */ /* 0x000eaa0008000a00 */
[----:B------:R-:W3:Y:S01]  /*0120*/  LDC.64 R8, c[0x0][0x3b0] ;  /* 0x0000ec00ff087b82 */ /* 0x000ee20000000a00 */
[----:B------:R-:W4:Y:S07]  /*0130*/  LDCU.64 UR4, c[0x0][0x358] ;  /* 0x00006b00ff0477ac */ /* 0x000f2e0008000a00 */
[----:B------:R-:W5:Y:S01]  /*0140*/  LDC.64 R4, c[0x0][0x3a0] ;  /* 0x0000e800ff047b82 */ /* 0x000f620000000a00 */
[----:B-1----:R-:W-:-:S02]  /*0150*/  IADD3 R10, P0, PT, R15, UR8, RZ ;  /* 0x000000080f0a7c10 */ /* 0x002fc4000ff1e0ff */
[C---:B------:R-:W-:Y:S02]  /*0160*/  IADD3 R12, P1, PT, R15.reuse, UR10, RZ ;  /* 0x0000000a0f0c7c10 */ /* 0x040fe4000ff3e0ff */
[C---:B--2---:R-:W-:Y:S01]  /*0170*/  IADD3 R14, P2, PT, R15.reuse, UR6, RZ ;  /* 0x000000060f0e7c10 */ /* 0x044fe2000ff5e0ff */
[----:B0-----:R-:W-:Y:S01]  /*0180*/  IMAD.WIDE R2, R15, 0x4, R2 ;  /* 0x000000040f027825 */ /* 0x001fe200078e0202 */
[C---:B------:R-:W-:Y:S01]  /*0190*/  IADD3.X R11, PT, PT, R0.reuse, UR9, RZ, P0, !PT ;  /* 0x00000009000b7c10 */ /* 0x040fe200087fe4ff */
[----:B------:R-:W0:Y:S01]  /*01a0*/  LDC.64 R16, c[0x0][0x3b8] ;  /* 0x0000ee00ff107b82 */ /* 0x000e220000000a00 */
[C---:B------:R-:W-:Y:S02]  /*01b0*/  IADD3.X R13, PT, PT, R0.reuse, UR11, RZ, P1, !PT ;  /* 0x0000000b000d7c10 */ /* 0x040fe40008ffe4ff */
[----:B----4-:R-:W3:Y:S01]  /*01c0*/  LDG.E R19, desc[UR4][R2.64] ;  /* 0x0000000402137981 */ /* 0x010ee2000c1e1900 */
[----:B------:R-:W-:-:S03]  /*01d0*/  IADD3.X R15, PT, PT, R0, UR7, RZ, P2, !PT ;  /* 0x00000007000f7c10 */ /* 0x000fc600097fe4ff */
[----:B------:R-:W2:Y:S01]  /*01e0*/  LDG.E.U8 R11, desc[UR4][R10.64] ;  /* 0x000000040a0b7981 */ /* 0x000ea2000c1e1100 */
[----:B------:R-:W1:Y:S03]  /*01f0*/  LDC.64 R6, c[0x0][0x3a8] ;  /* 0x0000ea00ff067b82 */ /* 0x000e660000000a00 */
[----:B------:R-:W4:Y:S04]  /*0200*/  LDG.E.U8 R13, desc[UR4][R12.64] ;  /* 0x000000040c0d7981 */ /* 0x000f28000c1e1100 */
[----:B------:R-:W4:Y:S01]  /*0210*/  LDG.E.U8 R15, desc[UR4][R14.64] ;  /* 0x000000040e0f7981 */ /* 0x000f22000c1e1100 */
[----:B---3--:R-:W-:-:S04]  /*0220*/  IMAD.WIDE R2, R19, 0x4, R8 ;  /* 0x0000000413027825 */ /* 0x008fc800078e0208 */
[----:B-----5:R-:W-:-:S04]  /*0230*/  IMAD.WIDE R4, R19, 0x4, R4 ;  /* 0x0000000413047825 */ /* 0x020fc800078e0204 */
[----:B0-----:R-:W-:-:S04]  /*0240*/  IMAD.WIDE R8, R19, 0x4, R16 ;  /* 0x0000000413087825 */ /* 0x001fc800078e0210 */
[----:B------:R-:W-:Y:S01]  /*0250*/  HFMA2 R17, -RZ, RZ, 0, 5.9604644775390625e-08 ;  /* 0x00000001ff117431 */ /* 0x000fe200000001ff */
[----:B--2---:R-:W-:Y:S01]  /*0260*/  REDG.E.ADD.STRONG.GPU desc[UR4][R4.64], R11 ;  /* 0x0000000b0400798e */ /* 0x004fe2000c12e104 */
[----:B-1----:R-:W-:-:S05]  /*0270*/  IMAD.WIDE R6, R19, 0x4, R6 ;  /* 0x0000000413067825 */ /* 0x002fca00078e0206 */
[----:B----4-:R-:W-:Y:S04]  /*0280*/  REDG.E.ADD.STRONG.GPU desc[UR4][R6.64], R13 ;  /* 0x0000000d0600798e */ /* 0x010fe8000c12e104 */
[----:B------:R-:W-:Y:S04]  /*0290*/  REDG.E.ADD.STRONG.GPU desc[UR4][R2.64], R15 ;  /* 0x0000000f0200798e */ /* 0x000fe8000c12e104 */
[----:B------:R-:W-:Y:S01]  /*02a0*/  REDG.E.ADD.STRONG.GPU desc[UR4][R8.64], R17 ;  /* 0x000000110800798e */ /* 0x000fe2000c12e104 */
[----:B------:R-:W-:Y:S05]  /*02b0*/  EXIT ;  /* 0x000000000000794d */ /* 0x000fea0003800000 */
.L_x_2:
        /* <DEDUP_REMOVED lines=12> */
.L_x_20:


//--------------------- .text._Z14assignClustersPhS_S_PiS_S_S_ --------------------------
	.section	.text._Z14assignClustersPhS_S_PiS_S_S_,"ax",@progbits
	.align	128
        .global         _Z14assignClustersPhS_S_PiS_S_S_
        .type           _Z14assignClustersPhS_S_PiS_S_S_,@function
        .size           _Z14assignClustersPhS_S_PiS_S_S_,(.L_x_17 - _Z14assignClustersPhS_S_PiS_S_S_)
        .other          _Z14assignClustersPhS_S_PiS_S_S_,@"STO_CUDA_ENTRY STV_DEFAULT"
_Z14assignClustersPhS_S_PiS_S_S_:
.text._Z14assignClustersPhS_S_PiS_S_S_:
        /* <DEDUP_REMOVED lines=14> */
[----:B------:R-:W0:Y:S01]  /*00e0*/  LDCU UR4, c[0x3][URZ] ;  /* 0x00c00000ff0477ac */ /* 0x000e220008000800 */
[----:B------:R-:W1:Y:S01]  /*00f0*/  LDCU.64 UR6, c[0x0][0x358] ;  /* 0x00006b00ff0677ac */ /* 0x000e620008000a00 */
[----:B0-----:R-:W-:-:S09]  /*0100*/  UISETP.GE.AND UP0, UPT, UR4, 0x1, UPT ;  /* 0x000000010400788c */ /* 0x001fd2000bf06270 */
[----:B-1----:R-:W-:Y:S05]  /*0110*/  BRA.U !UP0, `(.L_x_3) ;  /* 0x0000001108607547 */ /* 0x002fea000b800000 */
[----:B------:R-:W0:Y:S01]  /*0120*/  LDCU.128 UR8, c[0x0][0x380] ;  /* 0x00007000ff0877ac */ /* 0x000e220008000c00 */
[----:B------:R-:W-:Y:S01]  /*0130*/  SHF.R.S32.HI R0, RZ, 0x1f, R4 ;  /* 0x0000001fff007819 */ /* 0x000fe20000011404 */
[----:B------:R-:W1:Y:S01]  /*0140*/  LDCU.64 UR12, c[0x0][0x390] ;  /* 0x00007200ff0c77ac */ /* 0x000e620008000a00 */
[C---:B0-----:R-:W-:Y:S02]  /*0150*/  IADD3 R10, P0, PT, R4.reuse, UR8, RZ ;  /* 0x00000008040a7c10 */ /* 0x041fe4000ff1e0ff */
[C---:B------:R-:W-:Y:S02]  /*0160*/  IADD3 R12, P1, PT, R4.reuse, UR10, RZ ;  /* 0x0000000a040c7c10 */ /* 0x040fe4000ff3e0ff */
[----:B-1----:R-:W-:Y:S02]  /*0170*/  IADD3 R14, P2, PT, R4, UR12, RZ ;  /* 0x0000000c040e7c10 */ /* 0x002fe4000ff5e0ff */
[C---:B------:R-:W-:Y:S01]  /*0180*/  IADD3.X R11, PT, PT, R0.reuse, UR9, RZ, P0, !PT ;  /* 0x00000009000b7c10 */ /* 0x040fe200087fe4ff */
[----:B------:R-:W-:Y:S01]  /*0190*/  HFMA2 R9, -RZ, RZ, 0, 0 ;  /* 0x00000000ff097431 */ /* 0x000fe200000001ff */
[----:B------:R-:W-:-:S02]  /*01a0*/  IADD3.X R13, PT, PT, R0, UR11, RZ, P1, !PT ;  /* 0x0000000b000d7c10 */ /* 0x000fc40008ffe4ff */
[----:B------:R-:W-:Y:S02]  /*01b0*/  CS2R R2, SRZ ;  /* 0x0000000000027805 */ /* 0x000fe4000001ff00 */
[----:B------:R-:W-:Y:S01]  /*01c0*/  IADD3.X R15, PT, PT, R0, UR13, RZ, P2, !PT ;  /* 0x0000000d000f7c10 */ /* 0x000fe200097fe4ff */
[----:B------:R0:W5:Y:S01]  /*01d0*/  LDG.E.U8 R5, desc[UR6][R10.64] ;  /* 0x000000060a057981 */ /* 0x000162000c1e1100 */
[----:B------:R-:W1:Y:S03]  /*01e0*/  LDCU.64 UR12, c[0x0][0x3a0] ;  /* 0x00007400ff0c77ac */ /* 0x000e660008000a00 */
[----:B------:R0:W5:Y:S01]  /*01f0*/  LDG.E.U8 R6, desc[UR6][R12.64] ;  /* 0x000000060c067981 */ /* 0x000162000c1e1100 */
[----:B------:R-:W2:Y:S03]  /*0200*/  LDCU.64 UR10, c[0x0][0x3a8] ;  /* 0x00007500ff0a77ac */ /* 0x000ea60008000a00 */
[----:B------:R0:W5:Y:S01]  /*0210*/  LDG.E.U8 R7, desc[UR6][R14.64] ;  /* 0x000000060e077981 */ /* 0x000162000c1e1100 */
[----:B------:R-:W3:Y:S01]  /*0220*/  LDCU.64 UR8, c[0x0][0x3b0] ;  /* 0x00007600ff0877ac */ /* 0x000ee20008000a00 */
[----:B------:R-:W-:-:S12]  /*0230*/  UIADD3 UR4, UPT, UPT, -UR4, URZ, URZ ;  /* 0x000000ff04047290 */ /* 0x000fd8000fffe1ff */
.L_x_14:
[----:B01----:R-:W-:Y:S02]  /*0240*/  MOV R14, UR12 ;  /* 0x0000000c000e7c02 */ /* 0x003fe40008000f00 */
[----:B------:R-:W-:Y:S02]  /*0250*/  MOV R15, UR13 ;  /* 0x0000000d000f7c02 */ /* 0x000fe40008000f00 */
[----:B--2---:R-:W-:Y:S02]  /*0260*/  MOV R17, UR11 ;  /* 0x0000000b00117c02 */ /* 0x004fe40008000f00 */
[----:B------:R-:W-:Y:S01]  /*0270*/  MOV R16, UR10 ;  /* 0x0000000a00107c02 */ /* 0x000fe20008000f00 */
[----:B------:R-:W2:Y:S01]  /*0280*/  LDG.E.U8 R14, desc[UR6][R14.64] ;  /* 0x000000060e0e7981 */ /* 0x000ea2000c1e1100 */
[----:B---3--:R-:W-:Y:S02]  /*0290*/  MOV R18, UR8 ;  /* 0x0000000800127c02 */ /* 0x008fe40008000f00 */
[----:B------:R-:W-:Y:S01]  /*02a0*/  MOV R19, UR9 ;  /* 0x0000000900137c02 */ /* 0x000fe20008000f00 */
[----:B------:R-:W3:Y:S04]  /*02b0*/  LDG.E.U8 R17, desc[UR6][R16.64] ;  /* 0x0000000610117981 */ /* 0x000ee8000c1e1100 */
[----:B------:R-:W4:Y:S01]  /*02c0*/  LDG.E.U8 R0, desc[UR6][R18.64] ;  /* 0x0000000612007981 */ /* 0x000f22000c1e1100 */
[----:B------:R-:W-:Y:S01]  /*02d0*/  BSSY.RECONVERGENT B0, `(.L_x_4) ;  /* 0x000004c000007945 */ /* 0x000fe20003800200 */
[----:B------:R-:W-:-:S02]  /*02e0*/  MOV R13, 0x3f800000 ;  /* 0x3f800000000d7802 */ /* 0x000fc40000000f00 */
[----:B--2--5:R-:W-:-:S04]  /*02f0*/  IADD3 R11, PT, PT, R5, -R14, RZ ;  /* 0x8000000e050b7210 */ /* 0x024fc80007ffe0ff */
[----:B------:R-:W-:Y:S02]  /*0300*/  ISETP.NE.AND P0, PT, R11, 0x1, PT ;  /* 0x000000010b00780c */ /* 0x000fe40003f05270 */
[----:B---3--:R-:W-:Y:S02]  /*0310*/  IADD3 R10, PT, PT, R6, -R17, RZ ;  /* 0x80000011060a7210 */ /* 0x008fe40007ffe0ff */
[----:B----4-:R-:W-:Y:S02]  /*0320*/  IADD3 R0, PT, PT, R7, -R0, RZ ;  /* 0x8000000007007210 */ /* 0x010fe40007ffe0ff */
[----:B------:R-:W-:Y:S02]  /*0330*/  ISETP.NE.AND P2, PT, R10, 0x1, PT ;  /* 0x000000010a00780c */ /* 0x000fe40003f45270 */
[----:B------:R-:W-:-:S05]  /*0340*/  ISETP.NE.AND P1, PT, R0, 0x1, PT ;  /* 0x000000010000780c */ /* 0x000fca0003f25270 */
[----:B------:R-:W-:Y:S08]  /*0350*/  @!P0 BRA `(.L_x_5) ;  /* 0x00000004000c8947 */ /* 0x000ff00003800000 */
[----:B------:R-:W-:-:S04]  /*0360*/  I2FP.F32.S32 R12, R11 ;  /* 0x0000000b000c7245 */ /* 0x000fc80000201400 */
[----:B------:R-:W-:-:S13]  /*0370*/  FSETP.NAN.AND P0, PT, |R12|, |R12|, PT ;  /* 0x4000000c0c00720b */ /* 0x000fda0003f08200 */
[----:B------:R-:W-:Y:S01]  /*0380*/  @P0 FADD R13, R12, 2 ;  /* 0x400000000c0d0421 */ /* 0x000fe20000000000 */
[----:B------:R-:W-:Y:S06]  /*0390*/  @P0 BRA `(.L_x_5) ;  /* 0x0000000000fc0947 */ /* 0x000fec0003800000 */
[C---:B------:R-:W-:Y:S01]  /*03a0*/  FMUL R13, |R12|.reuse, 16777216 ;  /* 0x4b8000000c0d7820 */ /* 0x040fe20000400200 */
[C---:B------:R-:W-:Y:S02]  /*03b0*/  FSETP.GEU.AND P0, PT, |R12|.reuse, 1.175494350822287508e-38, PT ;  /* 0x008000000c00780b */ /* 0x040fe40003f0e200 */
[----:B------:R-:W-:Y:S02]  /*03c0*/  MOV R20, 0x3a2c32e4 ;  /* 0x3a2c32e400147802 */ /* 0x000fe40000000f00 */
[----:B------:R-:W-:Y:S02]  /*03d0*/  FSEL R13, R13, |R12|, !P0 ;  /* 0x4000000c0d0d7208 */ /* 0x000fe40004000000 */
[----:B------:R-:W-:Y:S02]  /*03e0*/  FSEL R17, RZ, -24, P0 ;  /* 0xc1c00000ff117808 */ /* 0x000fe40000000000 */
[----:B------:R-:W-:Y:S02]  /*03f0*/  IADD3 R14, PT, PT, R13, -0x3f3504f3, RZ ;  /* 0xc0cafb0d0d0e7810 */ /* 0x000fe40007ffe0ff */
[----:B------:R-:W-:-:S02]  /*0400*/  FSETP.NEU.AND P0, PT, |R12|, +INF , PT ;  /* 0x7f8000000c00780b */ /* 0x000fc40003f0d200 */
[----:B------:R-:W-:Y:S02]  /*0410*/  LOP3.LUT R14, R14, 0xff800000, RZ, 0xc0, !PT ;  /* 0xff8000000e0e7812 */ /* 0x000fe400078ec0ff */
[----:B------:R-:W-:Y:S02]  /*0420*/  ISETP.NE.AND P0, PT, R11, RZ, P0 ;  /* 0x000000ff0b00720c */ /* 0x000fe40000705270 */
[-C--:B------:R-:W-:Y:S02]  /*0430*/  IADD3 R13, PT, PT, R13, -R14.reuse, RZ ;  /* 0x8000000e0d0d7210 */ /* 0x080fe40007ffe0ff */
[----:B------:R-:W-:-:S03]  /*0440*/  I2FP.F32.S32 R14, R14 ;  /* 0x0000000e000e7245 */ /* 0x000fc60000201400 */
[C---:B------:R-:W-:Y:S01]  /*0450*/  FADD R15, R13.reuse, 1 ;  /* 0x3f8000000d0f7421 */ /* 0x040fe20000000000 */
[----:B------:R-:W-:-:S04]  /*0460*/  FADD R18, R13, -1 ;  /* 0xbf8000000d127421 */ /* 0x000fc80000000000 */
[----:B------:R-:W-:Y:S01]  /*0470*/  FADD R16, R18, R18 ;  /* 0x0000001212107221 */ /* 0x000fe20000000000 */
[----:B------:R-:W0:Y:S01]  /*0480*/  MUFU.RCP R15, R15 ;  /* 0x0000000f000f7308 */ /* 0x000e220000001000 */
[----:B------:R-:W-:-:S04]  /*0490*/  @!P0 SHF.L.U32 R11, R11, 0x1, RZ ;  /* 0x000000010b0b8819 */ /* 0x000fc800000006ff */
[----:B------:R-:W-:Y:S01]  /*04a0*/  @!P0 I2FP.F32.S32 R11, R11 ;  /* 0x0000000b000b8245 */ /* 0x000fe20000201400 */
[----:B0-----:R-:W-:Y:S01]  /*04b0*/  FMUL R13, R15, R16 ;  /* 0x000000100f0d7220 */ /* 0x001fe20000400000 */
[----:B------:R-:W-:-:S03]  /*04c0*/  FFMA R16, R14, 1.1920928955078125e-07, R17 ;  /* 0x340000000e107823 */ /* 0x000fc60000000011 */
[----:B------:R-:W-:Y:S01]  /*04d0*/  FADD R19, R18, -R13 ;  /* 0x8000000d12137221 */ /* 0x000fe20000000000 */
[CC--:B------:R-:W-:Y:S01]  /*04e0*/  FMUL R17, R13.reuse, R13.reuse ;  /* 0x0000000d0d117220 */ /* 0x0c0fe20000400000 */
[----:B------:R-:W-:Y:S02]  /*04f0*/  FFMA R14, R13, 1.4426950216293334961, R16 ;  /* 0x3fb8aa3b0d0e7823 */ /* 0x000fe40000000010 */
[----:B------:R-:W-:Y:S01]  /*0500*/  FADD R19, R19, R19 ;  /* 0x0000001313137221 */ /* 0x000fe20000000000 */
[C---:B------:R-:W-:Y:S01]  /*0510*/  FFMA R20, R17.reuse, R20, 0.0032181653659790754318 ;  /* 0x3b52e7db11147423 */ /* 0x040fe20000000014 */
[----:B------:R-:W-:Y:S02]  /*0520*/  FADD R16, R16, -R14 ;  /* 0x8000000e10107221 */ /* 0x000fe40000000000 */
[----:B------:R-:W-:Y:S01]  /*0530*/  FFMA R18, R18, -R13, R19 ;  /* 0x8000000d12127223 */ /* 0x000fe20000000013 */
[----:B------:R-:W-:Y:S01]  /*0540*/  FFMA R20, R17, R20, 0.018033718690276145935 ;  /* 0x3c93bb7311147423 */ /* 0x000fe20000000014 */
[----:B------:R-:W-:-:S02]  /*0550*/  FFMA R19, R13, 1.4426950216293334961, R16 ;  /* 0x3fb8aa3b0d137823 */ /* 0x000fc40000000010 */
[----:B------:R-:W-:Y:S01]  /*0560*/  FMUL R18, R15, R18 ;  /* 0x000000120f127220 */ /* 0x000fe20000400000 */
[----:B------:R-:W-:-:S03]  /*0570*/  FFMA R20, R17, R20, 0.12022458761930465698 ;  /* 0x3df6384f11147423 */ /* 0x000fc60000000014 */
[----:B------:R-:W-:Y:S01]  /*0580*/  FFMA R16, R18, 1.4426950216293334961, R19 ;  /* 0x3fb8aa3b12107823 */ /* 0x000fe20000000013 */
[----:B------:R-:W-:-:S03]  /*0590*/  FMUL R20, R17, R20 ;  /* 0x0000001411147220 */ /* 0x000fc60000400000 */
[----:B------:R-:W-:Y:S01]  /*05a0*/  FFMA R17, R13, 1.9251366722983220825e-08, R16 ;  /* 0x32a55e340d117823 */ /* 0x000fe20000000010 */
[----:B------:R-:W-:-:S04]  /*05b0*/  FMUL R15, R20, 3 ;  /* 0x40400000140f7820 */ /* 0x000fc80000400000 */
[----:B------:R-:W-:Y:S01]  /*05c0*/  FFMA R15, R18, R15, R17 ;  /* 0x0000000f120f7223 */ /* 0x000fe20000000011 */
[----:B------:R-:W-:-:S03]  /*05d0*/  HFMA2 R17, -RZ, RZ, 0.64013671875, -15.109375 ;  /* 0x391fcb8eff117431 */ /* 0x000fc600000001ff */
[----:B------:R-:W-:-:S04]  /*05e0*/  FFMA R15, R13, R20, R15 ;  /* 0x000000140d0f7223 */ /* 0x000fc8000000000f */
[----:B------:R-:W-:-:S04]  /*05f0*/  FADD R16, R14, R15 ;  /* 0x0000000f0e107221 */ /* 0x000fc80000000000 */
[----:B------:R-:W-:Y:S01]  /*0600*/  FMUL R13, R16, 2 ;  /* 0x40000000100d7820 */ /* 0x000fe20000400000 */
[----:B------:R-:W-:-:S03]  /*0610*/  FADD R14, -R14, R16 ;  /* 0x000000100e0e7221 */ /* 0x000fc60000000100 */
[----:B------:R-:W0:Y:S01]  /*0620*/  FRND R18, R13 ;  /* 0x0000000d00127307 */ /* 0x000e220000201000 */
[----:B------:R-:W-:Y:S01]  /*0630*/  FADD R15, R15, -R14 ;  /* 0x8000000e0f0f7221 */ /* 0x000fe20000000000 */
[----:B------:R-:W-:Y:S01]  /*0640*/  FFMA R16, R16, 2, -R13 ;  /* 0x4000000010107823 */ /* 0x000fe2000000080d */
[----:B------:R-:W-:-:S03]  /*0650*/  FSETP.GT.AND P4, PT, |R13|, 152, PT ;  /* 0x431800000d00780b */ /* 0x000fc60003f84200 */
[----:B------:R-:W-:Y:S01]  /*0660*/  FFMA R15, R15, 2, R16 ;  /* 0x400000000f0f7823 */ /* 0x000fe20000000010 */
[----:B0-----:R-:W-:Y:S01]  /*0670*/  FADD R14, R13, -R18 ;  /* 0x800000120d0e7221 */ /* 0x001fe20000000000 */
[----:B------:R-:W-:-:S03]  /*0680*/  FSETP.GT.AND P3, PT, R18, RZ, PT ;  /* 0x000000ff1200720b */ /* 0x000fc60003f64000 */
[----:B------:R-:W-:Y:S01]  /*0690*/  FADD R14, R14, R15 ;  /* 0x0000000f0e0e7221 */ /* 0x000fe20000000000 */
[----:B------:R-:W-:Y:S02]  /*06a0*/  SEL R12, RZ, 0x83000000, P3 ;  /* 0x83000000ff0c7807 */ /* 0x000fe40001800000 */
[----:B------:R-:W-:Y:S01]  /*06b0*/  FSETP.GEU.AND P3, PT, R13, RZ, PT ;  /* 0x000000ff0d00720b */ /* 0x000fe20003f6e000 */
[----:B------:R-:W-:Y:S01]  /*06c0*/  FFMA R15, R14, R17, 0.0013391353422775864601 ;  /* 0x3aaf85ed0e0f7423 */ /* 0x000fe20000000011 */
[----:B------:R-:W-:-:S03]  /*06d0*/  IADD3 R16, PT, PT, R12, 0x7f000000, RZ ;  /* 0x7f0000000c107810 */ /* 0x000fc60007ffe0ff */
[C---:B------:R-:W-:Y:S02]  /*06e0*/  FFMA R17, R14.reuse, R15, 0.0096188392490148544312 ;  /* 0x3c1d98560e117423 */ /* 0x040fe4000000000f */
[----:B------:R0:W1:Y:S02]  /*06f0*/  F2I.NTZ R15, R13 ;  /* 0x0000000d000f7305 */ /* 0x0000640000203100 */
[----:B------:R-:W-:-:S04]  /*0700*/  FFMA R17, R14, R17, 0.055503588169813156128 ;  /* 0x3d6357bb0e117423 */ /* 0x000fc80000000011 */
[----:B------:R-:W-:Y:S01]  /*0710*/  FFMA R17, R14, R17, 0.24022644758224487305 ;  /* 0x3e75fdec0e117423 */ /* 0x000fe20000000011 */
[----:B0-----:R-:W-:-:S03]  /*0720*/  FSEL R13, RZ, +INF , !P3 ;  /* 0x7f800000ff0d7808 */ /* 0x001fc60005800000 */
[----:B------:R-:W-:-:S04]  /*0730*/  FFMA R17, R14, R17, 0.69314718246459960938 ;  /* 0x3f3172180e117423 */ /* 0x000fc80000000011 */
[----:B------:R-:W-:Y:S01]  /*0740*/  FFMA R17, R14, R17, 1 ;  /* 0x3f8000000e117423 */ /* 0x000fe20000000011 */
[----:B-1----:R-:W-:-:S03]  /*0750*/  LEA R15, R15, -R12, 0x17 ;  /* 0x8000000c0f0f7211 */ /* 0x002fc600078eb8ff */
[----:B------:R-:W-:-:S04]  /*0760*/  FMUL R16, R16, R17 ;  /* 0x0000001110107220 */ /* 0x000fc80000400000 */
[----:B------:R-:W-:Y:S01]  /*0770*/  @!P4 FMUL R13, R15, R16 ;  /* 0x000000100f0dc220 */ /* 0x000fe20000400000 */
[----:B------:R-:W-:-:S07]  /*0780*/  @!P0 LOP3.LUT R13, R11, 0x7fffffff, RZ, 0xc0, !PT ;  /* 0x7fffffff0b0d8812 */ /* 0x000fce00078ec0ff */
.L_x_5:
[----:B------:R-:W-:Y:S05]  /*0790*/  BSYNC.RECONVERGENT B0 ;  /* 0x0000000000007941 */ /* 0x000fea0003800200 */
.L_x_4:
[----:B------:R-:W-:Y:S01]  /*07a0*/  BSSY.RECONVERGENT B0, `(.L_x_6) ;  /* 0x0000046000007945 */ /* 0x000fe20003800200 */
[----:B------:R-:W-:-:S03]  /*07b0*/  MOV R12, 0x3f800000 ;  /* 0x3f800000000c7802 */ /* 0x000fc60000000f00 */
[----:B------:R-:W-:Y:S05]  /*07c0*/  @!P2 BRA `(.L_x_7) ;  /* 0x00000004000ca947 */ /* 0x000fea0003800000 */
[----:B------:R-:W-:-:S04]  /*07d0*/  I2FP.F32.S32 R11, R10 ;  /* 0x0000000a000b7245 */ /* 0x000fc80000201400 */
[----:B------:R-:W-:-:S13]  /*07e0*/  FSETP.NAN.AND P0, PT, |R11|, |R11|, PT ;  /* 0x4000000b0b00720b */ /* 0x000fda0003f08200 */
[----:B------:R-:W-:Y:S01]  /*07f0*/  @P0 FADD R12, R11, 2 ;  /* 0x400000000b0c0421 */ /* 0x000fe20000000000 */
[----:B------:R-:W-:Y:S06]  /*0800*/  @P0 BRA `(.L_x_7) ;  /* 0x0000000000fc0947 */ /* 0x000fec0003800000 */
[C---:B------:R-:W-:Y:S01]  /*0810*/  FMUL R12, |R11|.reuse, 16777216 ;  /* 0x4b8000000b0c7820 */ /* 0x040fe20000400200 */
[----:B------:R-:W-:Y:S01]  /*0820*/  FSETP.GEU.AND P0, PT, |R11|, 1.175494350822287508e-38, PT ;  /* 0x008000000b00780b */ /* 0x000fe20003f0e200 */
[----:B------:R-:W-:-:S03]  /*0830*/  HFMA2 R21, -RZ, RZ, 0.771484375, 0.21533203125 ;  /* 0x3a2c32e4ff157431 */ /* 0x000fc600000001ff */
[----:B------:R-:W-:-:S04]  /*0840*/  FSEL R12, R12, |R11|, !P0 ;  /* 0x4000000b0c0c7208 */ /* 0x000fc80004000000 */
[----:B------:R-:W-:-:S04]  /*0850*/  IADD3 R14, PT, PT, R12, -0x3f3504f3, RZ ;  /* 0xc0cafb0d0c0e7810 */ /* 0x000fc80007ffe0ff */
[----:B------:R-:W-:Y:S02]  /*0860*/  LOP3.LUT R17, R14, 0xff800000, RZ, 0xc0, !PT ;  /* 0xff8000000e117812 */ /* 0x000fe400078ec0ff */
[----:B------:R-:W-:Y:S02]  /*0870*/  FSEL R14, RZ, -24, P0 ;  /* 0xc1c00000ff0e7808 */ /* 0x000fe40000000000 */
[-C--:B------:R-:W-:Y:S02]  /*0880*/  IADD3 R12, PT, PT, R12, -R17.reuse, RZ ;  /* 0x800000110c0c7210 */ /* 0x080fe40007ffe0ff */
[----:B------:R-:W-:Y:S02]  /*0890*/  I2FP.F32.S32 R17, R17 ;  /* 0x0000001100117245 */ /* 0x000fe40000201400 */
[----:B------:R-:W-:Y:S01]  /*08a0*/  FSETP.NEU.AND P0, PT, |R11|, +INF , PT ;  /* 0x7f8000000b00780b */ /* 0x000fe20003f0d200 */
[C---:B------:R-:W-:Y:S01]  /*08b0*/  FADD R15, R12.reuse, 1 ;  /* 0x3f8000000c0f7421 */ /* 0x040fe20000000000 */
[----:B------:R-:W-:Y:S01]  /*08c0*/  FADD R19, R12, -1 ;  /* 0xbf8000000c137421 */ /* 0x000fe20000000000 */
[----:B------:R-:W-:Y:S01]  /*08d0*/  FFMA R17, R17, 1.1920928955078125e-07, R14 ;  /* 0x3400000011117823 */ /* 0x000fe2000000000e */
[----:B------:R-:W-:-:S02]  /*08e0*/  ISETP.NE.AND P0, PT, R10, RZ, P0 ;  /* 0x000000ff0a00720c */ /* 0x000fc40000705270 */
[----:B------:R-:W-:Y:S01]  /*08f0*/  FADD R12, R19, R19 ;  /* 0x00000013130c7221 */ /* 0x000fe20000000000 */
[----:B------:R-:W0:Y:S10]  /*0900*/  MUFU.RCP R15, R15 ;  /* 0x0000000f000f7308 */ /* 0x000e340000001000 */
[----:B------:R-:W-:-:S04]  /*0910*/  @!P0 SHF.L.U32 R10, R10, 0x1, RZ ;  /* 0x000000010a0a8819 */ /* 0x000fc800000006ff */
[----:B------:R-:W-:Y:S01]  /*0920*/  @!P0 I2FP.F32.S32 R10, R10 ;  /* 0x0000000a000a8245 */ /* 0x000fe20000201400 */
[----:B0-----:R-:W-:-:S04]  /*0930*/  FMUL R12, R15, R12 ;  /* 0x0000000c0f0c7220 */ /* 0x001fc80000400000 */
        /* <DEDUP_REMOVED lines=8> */
[----:B------:R-:W-:Y:S01]  /*09c0*/  FFMA R17, R12, 1.4426950216293334961, R17 ;  /* 0x3fb8aa3b0c117823 */ /* 0x000fe20000000011 */
[----:B------:R-:W-:Y:S01]  /*09d0*/  MOV R19, 0x391fcb8e ;  /* 0x391fcb8e00137802 */ /* 0x000fe20000000f00 */
[----:B------:R-:W-:Y:S01]  /*09e0*/  FMUL R18, R15, R18 ;  /* 0x000000120f127220 */ /* 0x000fe20000400000 */
[----:B------:R-:W-:-:S03]  /*09f0*/  FFMA R21, R16, R21, 0.12022458761930465698 ;  /* 0x3df6384f10157423 */ /* 0x000fc60000000015 */
[----:B------:R-:W-:Y:S01]  /*0a00*/  FFMA R17, R18, 1.4426950216293334961, R17 ;  /* 0x3fb8aa3b12117823 */ /* 0x000fe20000000011 */
[----:B------:R-:W-:-:S03]  /*0a10*/  FMUL R21, R16, R21 ;  /* 0x0000001510157220 */ /* 0x000fc60000400000 */
[----:B------:R-:W-:Y:S01]  /*0a20*/  FFMA R17, R12, 1.9251366722983220825e-08, R17 ;  /* 0x32a55e340c117823 */ /* 0x000fe20000000011 */
[----:B------:R-:W-:-:S04]  /*0a30*/  FMUL R15, R21, 3 ;  /* 0x40400000150f7820 */ /* 0x000fc80000400000 */
[----:B------:R-:W-:-:S04]  /*0a40*/  FFMA R18, R18, R15, R17 ;  /* 0x0000000f12127223 */ /* 0x000fc80000000011 */
        /* <DEDUP_REMOVED lines=8> */
[----:B------:R-:W-:Y:S02]  /*0ad0*/  FFMA R15, R14, 2, R15 ;  /* 0x400000000e0f7823 */ /* 0x000fe4000000000f */
[----:B------:R-:W1:Y:S01]  /*0ae0*/  F2I.NTZ R16, R12 ;  /* 0x0000000c00107305 */ /* 0x000e620000203100 */
[----:B0-----:R-:W-:Y:S01]  /*0af0*/  FADD R14, R12, -R17 ;  /* 0x800000110c0e7221 */ /* 0x001fe20000000000 */
[----:B------:R-:W-:-:S03]  /*0b00*/  FSETP.GT.AND P2, PT, R17, RZ, PT ;  /* 0x000000ff1100720b */ /* 0x000fc60003f44000 */
[----:B------:R-:W-:Y:S01]  /*0b10*/  FADD R14, R14, R15 ;  /* 0x0000000f0e0e7221 */ /* 0x000fe20000000000 */
[----:B------:R-:W-:Y:S02]  /*0b20*/  SEL R11, RZ, 0x83000000, P2 ;  /* 0x83000000ff0b7807 */ /* 0x000fe40001000000 */
[----:B------:R-:W-:Y:S01]  /*0b30*/  FSETP.GEU.AND P2, PT, R12, RZ, PT ;  /* 0x000000ff0c00720b */ /* 0x000fe20003f4e000 */
[----:B------:R-:W-:Y:S01]  /*0b40*/  FFMA R15, R14, R19, 0.0013391353422775864601 ;  /* 0x3aaf85ed0e0f7423 */ /* 0x000fe20000000013 */
[----:B-1----:R-:W-:Y:S02]  /*0b50*/  LEA R16, R16, -R11, 0x17 ;  /* 0x8000000b10107211 */ /* 0x002fe400078eb8ff */
[----:B------:R-:W-:Y:S01]  /*0b60*/  FSEL R12, RZ, +INF , !P2 ;  /* 0x7f800000ff0c7808 */ /* 0x000fe20005000000 */
[----:B------:R-:W-:-:S04]  /*0b70*/  FFMA R15, R14, R15, 0.0096188392490148544312 ;  /* 0x3c1d98560e0f7423 */ /* 0x000fc8000000000f */
[----:B------:R-:W-:-:S04]  /*0b80*/  FFMA R15, R14, R15, 0.055503588169813156128 ;  /* 0x3d6357bb0e0f7423 */ /* 0x000fc8000000000f */
[----:B------:R-:W-:-:S04]  /*0b90*/  FFMA R15, R14, R15, 0.24022644758224487305 ;  /* 0x3e75fdec0e0f7423 */ /* 0x000fc8000000000f */
[----:B------:R-:W-:Y:S01]  /*0ba0*/  FFMA R17, R14, R15, 0.69314718246459960938 ;  /* 0x3f3172180e117423 */ /* 0x000fe2000000000f */
[----:B------:R-:W-:-:S03]  /*0bb0*/  IADD3 R15, PT, PT, R11, 0x7f000000, RZ ;  /* 0x7f0000000b0f7810 */ /* 0x000fc60007ffe0ff */
[----:B------:R-:W-:-:S04]  /*0bc0*/  FFMA R14, R14, R17, 1 ;  /* 0x3f8000000e0e7423 */ /* 0x000fc80000000011 */
[----:B------:R-:W-:-:S04]  /*0bd0*/  FMUL R15, R15, R14 ;  /* 0x0000000e0f0f7220 */ /* 0x000fc80000400000 */
[----:B------:R-:W-:Y:S01]  /*0be0*/  @!P3 FMUL R12, R16, R15 ;  /* 0x0000000f100cb220 */ /* 0x000fe20000400000 */
[----:B------:R-:W-:-:S07]  /*0bf0*/  @!P0 LOP3.LUT R12, R10, 0x7fffffff, RZ, 0xc0, !PT ;  /* 0x7fffffff0a0c8812 */ /* 0x000fce00078ec0ff */
.L_x_7:
[----:B------:R-:W-:Y:S05]  /*0c00*/  BSYNC.RECONVERGENT B0 ;  /* 0x0000000000007941 */ /* 0x000fea0003800200 */
.L_x_6:
[----:B------:R-:W-:Y:S01]  /*0c10*/  FADD R13, R12, R13 ;  /* 0x0000000d0c0d7221 */ /* 0x000fe20000000000 */
[----:B------:R-:W-:Y:S01]  /*0c20*/  BSSY.RECONVERGENT B0, `(.L_x_8) ;  /* 0x0000046000007945 */ /* 0x000fe20003800200 */
[----:B------:R-:W-:-:S03]  /*0c30*/  HFMA2 R12, -RZ, RZ, 1.875, 0 ;  /* 0x3f800000ff0c7431 */ /* 0x000fc600000001ff */
[----:B------:R-:W-:Y:S05]  /*0c40*/  @!P1 BRA `(.L_x_9) ;  /* 0x00000004000c9947 */ /* 0x000fea0003800000 */
        /* <DEDUP_REMOVED lines=16> */
[----:B------:R-:W-:Y:S01]  /*0d50*/  FADD R18, R11, -1 ;  /* 0xbf8000000b127421 */ /* 0x000fe20000000000 */
[----:B------:R-:W-:-:S03]  /*0d60*/  FFMA R16, R12, 1.1920928955078125e-07, R15 ;  /* 0x340000000c107823 */ /* 0x000fc6000000000f */
[----:B------:R-:W-:Y:S01]  /*0d70*/  FADD R11, R18, R18 ;  /* 0x00000012120b7221 */ /* 0x000fe20000000000 */
[----:B------:R-:W0:Y:S01]  /*0d80*/  MUFU.RCP R14, R14 ;  /* 0x0000000e000e7308 */ /* 0x000e220000001000 */
        /* <DEDUP_REMOVED lines=15> */
[----:B------:R-:W-:Y:S01]  /*0e80*/  FMUL R20, R15, R20 ;  /* 0x000000140f147220 */ /* 0x000fe20000400000 */
[----:B------:R-:W-:Y:S02]  /*0e90*/  HFMA2 R15, -RZ, RZ, 0.64013671875, -15.109375 ;  /* 0x391fcb8eff0f7431 */ /* 0x000fe400000001ff */
        /* <DEDUP_REMOVED lines=20> */
[----:B------:R-:W0:Y:S02]  /*0fe0*/  F2I.NTZ R15, R11 ;  /* 0x0000000b000f7305 */ /* 0x000e240000203100 */
[----:B------:R-:W-:-:S04]  /*0ff0*/  FFMA R17, R12, R17, 0.055503588169813156128 ;  /* 0x3d6357bb0c117423 */ /* 0x000fc80000000011 */
[----:B------:R-:W-:-:S04]  /*1000*/  FFMA R17, R12, R17, 0.24022644758224487305 ;  /* 0x3e75fdec0c117423 */ /* 0x000fc80000000011 */
[----:B------:R-:W-:-:S04]  /*1010*/  FFMA R17, R12, R17, 0.69314718246459960938 ;  /* 0x3f3172180c117423 */ /* 0x000fc80000000011 */
[----:B------:R-:W-:Y:S01]  /*1020*/  FFMA R17, R12, R17, 1 ;  /* 0x3f8000000c117423 */ /* 0x000fe20000000011 */
[----:B0-----:R-:W-:Y:S02]  /*1030*/  LEA R15, R15, -R10, 0x17 ;  /* 0x8000000a0f0f7211 */ /* 0x001fe400078eb8ff */
[----:B------:R-:W-:Y:S01]  /*1040*/  FSEL R12, RZ, +INF , !P1 ;  /* 0x7f800000ff0c7808 */ /* 0x000fe20004800000 */
[----:B------:R-:W-:-:S04]  /*1050*/  FMUL R14, R14, R17 ;  /* 0x000000110e0e7220 */ /* 0x000fc80000400000 */
[----:B------:R-:W-:Y:S01]  /*1060*/  @!P2 FMUL R12, R15, R14 ;  /* 0x0000000e0f0ca220 */ /* 0x000fe20000400000 */
[----:B------:R-:W-:-:S07]  /*1070*/  @!P0 LOP3.LUT R12, R0, 0x7fffffff, RZ, 0xc0, !PT ;  /* 0x7fffffff000c8812 */ /* 0x000fce00078ec0ff */
.L_x_9:
[----:B------:R-:W-:Y:S05]  /*1080*/  BSYNC.RECONVERGENT B0 ;  /* 0x0000000000007941 */ /* 0x000fea0003800200 */
.L_x_8:
[----:B------:R-:W-:Y:S01]  /*1090*/  FADD R13, R13, R12 ;  /* 0x0000000c0d0d7221 */ /* 0x000fe20000000000 */
[----:B------:R-:W-:Y:S03]  /*10a0*/  BSSY.RECONVERGENT B0, `(.L_x_10) ;  /* 0x000000f000007945 */ /* 0x000fe60003800200 */
[----:B------:R0:W1:Y:S01]  /*10b0*/  MUFU.RSQ R0, R13 ;  /* 0x0000000d00007308 */ /* 0x0000620000001400 */
[----:B------:R-:W-:-:S04]  /*10c0*/  IADD3 R10, PT, PT, R13, -0xd000000, RZ ;  /* 0xf30000000d0a7810 */ /* 0x000fc80007ffe0ff */
[----:B------:R-:W-:-:S13]  /*10d0*/  ISETP.GT.U32.AND P0, PT, R10, 0x727fffff, PT ;  /* 0x727fffff0a00780c */ /* 0x000fda0003f04070 */
[----:B01----:R-:W-:Y:S05]  /*10e0*/  @!P0 BRA `(.L_x_11) ;  /* 0x0000000000188947 */ /* 0x003fea0003800000 */
[----:B------:R-:W-:Y:S01]  /*10f0*/  BSSY.RECONVERGENT B1, `(.L_x_12) ;  /* 0x0000003000017945 */ /* 0x000fe20003800200 */
[----:B------:R-:W-:-:S07]  /*1100*/  MOV R15, 0x1120 ;  /* 0x00001120000f7802 */ /* 0x000fce0000000f00 */
[----:B------:R-:W-:Y:S05]  /*1110*/  CALL.REL.NOINC `($__internal_0_$__cuda_sm20_sqrt_rn_f32_slowpath) ;  /* 0x0000000000707944 */ /* 0x000fea0003c00000 */
[----:B------:R-:W-:Y:S05]  /*1120*/  BSYNC.RECONVERGENT B1 ;  /* 0x0000000000017941 */ /* 0x000fea0003800200 */
.L_x_12:
[----:B------:R-:W-:Y:S01]  /*1130*/  MOV R10, R0 ;  /* 0x00000000000a7202 */ /* 0x000fe20000000f00 */
[----:B------:R-:W-:Y:S06]  /*1140*/  BRA `(.L_x_13) ;  /* 0x0000000000107947 */ /* 0x000fec0003800000 */
.L_x_11:
[----:B------:R-:W-:Y:S01]  /*1150*/  FMUL.FTZ R10, R13, R0 ;  /* 0x000000000d0a7220 */ /* 0x000fe20000410000 */
[----:B------:R-:W-:-:S03]  /*1160*/  FMUL.FTZ R0, R0, 0.5 ;  /* 0x3f00000000007820 */ /* 0x000fc60000410000 */
[----:B------:R-:W-:-:S04]  /*1170*/  FFMA R11, -R10, R10, R13 ;  /* 0x0000000a0a0b7223 */ /* 0x000fc8000000010d */
[----:B------:R-:W-:-:S07]  /*1180*/  FFMA R10, R11, R0, R10 ;  /* 0x000000000b0a7223 */ /* 0x000fce000000000a */
.L_x_13:
[----:B------:R-:W-:Y:S05]  /*1190*/  BSYNC.RECONVERGENT B0 ;  /* 0x0000000000007941 */ /* 0x000fea0003800200 */
.L_x_10:
[----:B------:R-:W0:Y:S01]  /*11a0*/  F2F.F64.F32 R10, R10 ;  /* 0x0000000a000a7310 */ /* 0x000e220000201800 */
[----:B------:R-:W-:Y:S02]  /*11b0*/  UIADD3 UR4, UPT, UPT, UR4, 0x1, URZ ;  /* 0x0000000104047890 */ /* 0x000fe4000fffe0ff */
[----:B------:R-:W-:Y:S02]  /*11c0*/  UIADD3 UR8, UP1, UPT, UR8, 0x1, URZ ;  /* 0x0000000108087890 */ /* 0x000fe4000ff3e0ff */
[----:B------:R-:W-:Y:S02]  /*11d0*/  UISETP.NE.AND UP0, UPT, UR4, URZ, UPT ;  /* 0x000000ff0400728c */ /* 0x000fe4000bf05270 */
[----:B------:R-:W-:Y:S02]  /*11e0*/  UIADD3 UR10, UP2, UPT, UR10, 0x1, URZ ;  /* 0x000000010a0a7890 */ /* 0x000fe4000ff5e0ff */
[----:B------:R-:W-:Y:S02]  /*11f0*/  UIADD3 UR12, UP3, UPT, UR12, 0x1, URZ ;  /* 0x000000010c0c7890 */ /* 0x000fe4000ff7e0ff */
[----:B------:R-:W-:-:S02]  /*1200*/  UIADD3.X UR9, UPT, UPT, URZ, UR9, URZ, UP1, !UPT ;  /* 0x00000009ff097290 */ /* 0x000fc40008ffe4ff */
[----:B------:R-:W-:Y:S01]  /*1210*/  UIADD3.X UR11, UPT, UPT, URZ, UR11, URZ, UP2, !UPT ;  /* 0x0000000bff0b7290 */ /* 0x000fe200097fe4ff */
[----:B0-----:R-:W-:Y:S01]  /*1220*/  DSETP.GT.AND P0, PT, R2, R10, PT ;  /* 0x0000000a0200722a */ /* 0x001fe20003f04000 */
[----:B------:R-:W-:-:S05]  /*1230*/  UIADD3.X UR13, UPT, UPT, URZ, UR13, URZ, UP3, !UPT ;  /* 0x0000000dff0d7290 */ /* 0x000fca0009ffe4ff */
[----:B------:R-:W-:-:S04]  /*1240*/  ISETP.EQ.OR P0, PT, R9, RZ, P0 ;  /* 0x000000ff0900720c */ /* 0x000fc80000702670 */
[----:B------:R-:W-:Y:S02]  /*1250*/  SEL R8, R9, R8, P0 ;  /* 0x0000000809087207 */ /* 0x000fe40000000000 */
[----:B------:R-:W-:Y:S02]  /*1260*/  FSEL R2, R10, R2, P0 ;  /* 0x000000020a027208 */ /* 0x000fe40000000000 */
[----:B------:R-:W-:Y:S02]  /*1270*/  FSEL R3, R11, R3, P0 ;  /* 0x000000030b037208 */ /* 0x000fe40000000000 */
[----:B------:R-:W-:Y:S01]  /*1280*/  IADD3 R9, PT, PT, R9, 0x1, RZ ;  /* 0x0000000109097810 */ /* 0x000fe20007ffe0ff */
[----:B------:R-:W-:Y:S06]  /*1290*/  BRA.U UP0, `(.L_x_14) ;  /* 0xffffffed00e87547 */ /* 0x000fec000b83ffff */
.L_x_3:
[----:B------:R-:W0:Y:S02]  /*12a0*/  LDC.64 R2, c[0x0][0x398] ;  /* 0x0000e600ff027b82 */ /* 0x000e240000000a00 */
[----:B0-----:R-:W-:-:S05]  /*12b0*/  IMAD.WIDE R4, R4, 0x4, R2 ;  /* 0x0000000404047825 */ /* 0x001fca00078e0202 */
[----:B------:R-:W-:Y:S01]  /*12c0*/  STG.E desc[UR6][R4.64], R8 ;  /* 0x0000000804007986 */ /* 0x000fe2000c101906 */
[----:B------:R-:W-:Y:S05]  /*12d0*/  EXIT ;  /* 0x000000000000794d */ /* 0x000fea0003800000 */
        .weak           $__internal_0_$__cuda_sm20_sqrt_rn_f32_slowpath
        .type           $__internal_0_$__cuda_sm20_sqrt_rn_f32_slowpath,@function
        .size           $__internal_0_$__cuda_sm20_sqrt_rn_f32_slowpath,(.L_x_17 - $__internal_0_$__cuda_sm20_sqrt_rn_f32_slowpath)
$__internal_0_$__cuda_sm20_sqrt_rn_f32_slowpath:
[----:B------:R-:W-:-:S13]  /*12e0*/  LOP3.LUT P0, RZ, R13, 0x7fffffff, RZ, 0xc0, !PT ;  /* 0x7fffffff0dff7812 */ /* 0x000fda000780c0ff */
[----:B------:R-:W-:Y:S01]  /*12f0*/  @!P0 MOV R10, R13 ;  /* 0x0000000d000a8202 */ /* 0x000fe20000000f00 */
[----:B------:R-:W-:Y:S06]  /*1300*/  @!P0 BRA `(.L_x_15) ;  /* 0x0000000000448947 */ /* 0x000fec0003800000 */
[----:B------:R-:W-:Y:S02]  /*1310*/  FSETP.GEU.FTZ.AND P0, PT, R13, RZ, PT ;  /* 0x000000ff0d00720b */ /* 0x000fe40003f1e000 */
[----:B------:R-:W-:-:S11]  /*1320*/  MOV R0, R13 ;  /* 0x0000000d00007202 */ /* 0x000fd60000000f00 */
[----:B------:R-:W-:Y:S01]  /*1330*/  @!P0 MOV R10, 0x7fffffff ;  /* 0x7fffffff000a8802 */ /* 0x000fe20000000f00 */
[----:B------:R-:W-:Y:S06]  /*1340*/  @!P0 BRA `(.L_x_15) ;  /* 0x0000000000348947 */ /* 0x000fec0003800000 */
[----:B------:R-:W-:-:S13]  /*1350*/  FSETP.GTU.FTZ.AND P0, PT, |R0|, +INF , PT ;  /* 0x7f8000000000780b */ /* 0x000fda0003f1c200 */
[----:B------:R-:W-:Y:S01]  /*1360*/  @P0 FADD.FTZ R10, R0, 1 ;  /* 0x3f800000000a0421 */ /* 0x000fe20000010000 */
[----:B------:R-:W-:Y:S06]  /*1370*/  @P0 BRA `(.L_x_15) ;  /* 0x0000000000280947 */ /* 0x000fec0003800000 */
[----:B------:R-:W-:-:S13]  /*1380*/  FSETP.NEU.FTZ.AND P0, PT, |R0|, +INF , PT ;  /* 0x7f8000000000780b */ /* 0x000fda0003f1d200 */
[----:B------:R-:W-:-:S04]  /*1390*/  @P0 FFMA R11, R0, 1.84467440737095516160e+19, RZ ;  /* 0x5f800000000b0823 */ /* 0x000fc800000000ff */
[----:B------:R-:W0:Y:S02]  /*13a0*/  @P0 MUFU.RSQ R10, R11 ;  /* 0x0000000b000a0308 */ /* 0x000e240000001400 */
[----:B0-----:R-:W-:Y:S01]  /*13b0*/  @P0 FMUL.FTZ R12, R11, R10 ;  /* 0x0000000a0b0c0220 */ /* 0x001fe20000410000 */
[----:B------:R-:W-:Y:S01]  /*13c0*/  @P0 FMUL.FTZ R14, R10, 0.5 ;  /* 0x3f0000000a0e0820 */ /* 0x000fe20000410000 */
[----:B------:R-:W-:Y:S02]  /*13d0*/  @!P0 MOV R10, R0 ;  /* 0x00000000000a8202 */ /* 0x000fe40000000f00 */
[----:B------:R-:W-:-:S04]  /*13e0*/  @P0 FADD.FTZ R13, -R12, -RZ ;  /* 0x800000ff0c0d0221 */ /* 0x000fc80000010100 */
[----:B------:R-:W-:-:S04]  /*13f0*/  @P0 FFMA R13, R12, R13, R11 ;  /* 0x0000000d0c0d0223 */ /* 0x000fc8000000000b */
[----:B------:R-:W-:-:S04]  /*1400*/  @P0 FFMA R13, R13, R14, R12 ;  /* 0x0000000e0d0d0223 */ /* 0x000fc8000000000c */
[----:B------:R-:W-:-:S07]  /*1410*/  @P0 FMUL.FTZ R10, R13, 2.3283064365386962891e-10 ;  /* 0x2f8000000d0a0820 */ /* 0x000fce0000410000 */
.L_x_15:
[----:B------:R-:W-:Y:S01]  /*1420*/  HFMA2 R11, -RZ, RZ, 0, 0 ;  /* 0x00000000ff0b7431 */ /* 0x000fe200000001ff */
[----:B------:R-:W-:Y:S02]  /*1430*/  MOV R0, R10 ;  /* 0x0000000a00007202 */ /* 0x000fe40000000f00 */
[----:B------:R-:W-:-:S04]  /*1440*/  MOV R10, R15 ;  /* 0x0000000f000a7202 */ /* 0x000fc80000000f00 */
[----:B------:R-:W-:Y:S05]  /*1450*/  RET.REL.NODEC R10 `(_Z14assignClustersPhS_S_PiS_S_S_) ;  /* 0xffffffe80ae87950 */ /* 0x000fea0003c3ffff */
.L_x_16:
        /* <DEDUP_REMOVED lines=10> */
.L_x_17:


//--------------------- .nv.shared.reserved.0     --------------------------
	.section	.nv.shared.reserved.0,"aw",@nobits
	.weak		__nv_reservedSMEM_offset_0_alias
	.size		__nv_reservedSMEM_offset_0_alias, 0, 64
	.other		__nv_reservedSMEM_offset_0_alias,@"STO_CUDA_RESERVED_SHARED STV_DEFAULT"
__nv_reservedSMEM_offset_0_alias:
	.zero		0
	.zero		64


//--------------------- .nv.constant0._Z18calculateCentroidsPhS_S_PiS0_S0_S0_ --------------------------
	.section	.nv.constant0._Z18calculateCentroidsPhS_S_PiS0_S0_S0_,"a",@progbits
	.sectionflags	@""
	.align	4
.nv.constant0._Z18calculateCentroidsPhS_S_PiS0_S0_S0_:
	.zero		952


//--------------------- .nv.constant0._Z16clearClusterInfoPiS_S_S_ --------------------------
	.section	.nv.constant0._Z16clearClusterInfoPiS_S_S_,"a",@progbits
	.sectionflags	@""
	.align	4
.nv.constant0._Z16clearClusterInfoPiS_S_S_:
	.zero		928


//--------------------- .nv.constant0._Z11sumClustersPhS_S_PiS0_S0_S0_S0_ --------------------------
	.section	.nv.constant0._Z11sumClustersPhS_S_PiS0_S0_S0_S0_,"a",@progbits
	.sectionflags	@""
	.align	4
.nv.constant0._Z11sumClustersPhS_S_PiS0_S0_S0_S0_:
	.zero		960


//--------------------- .nv.constant0._Z14assignClustersPhS_S_PiS_S_S_ --------------------------
	.section	.nv.constant0._Z14assignClustersPhS_S_PiS_S_S_,"a",@progbits
	.sectionflags	@""
	.align	4
.nv.constant0._Z14assignClustersPhS_S_PiS_S_S_:
	.zero		952


//--------------------- SYMBOLS --------------------------

	.type		.nv.reservedSmem.offset0,@object
	.size		.nv.reservedSmem.offset0,0x4
